def matmul_kernel(
    a_ptr,
    b_ptr,
    c_ptr,
    M,
    N,
    K,
    stride_am,
    stride_ak,
    stride_bk,
    stride_bn,
    stride_cm,
    stride_cn,
    BLOCK_M: tl.constexpr,
    BLOCK_N: tl.constexpr,
    BLOCK_K: tl.constexpr,
    GROUP_M: tl.constexpr,
):
    pid = tl.program_id(axis=0)
    num_pid_m = tl.cdiv(M, BLOCK_M)
    num_pid_n = tl.cdiv(N, BLOCK_N)
    num_pid_in_group = GROUP_M * num_pid_n
    group_id = pid // num_pid_in_group
    first_pid_m = group_id * GROUP_M
    group_size_m = min(num_pid_m - first_pid_m, GROUP_M)
    pid_m = first_pid_m + ((pid % num_pid_in_group) % group_size_m)
    pid_n = (pid % num_pid_in_group) // group_size_m

    offs_am = (pid_m * BLOCK_M + tl.arange(0, BLOCK_M)) % M
    offs_bn = (pid_n * BLOCK_N + tl.arange(0, BLOCK_N)) % N
    offs_k = tl.arange(0, BLOCK_K)
    a_ptrs = a_ptr + offs_am[:, None] * stride_am + offs_k[None, :] * stride_ak
    b_ptrs = b_ptr + offs_k[:, None] * stride_bk + offs_bn[None, :] * stride_bn

    acc = tl.zeros((BLOCK_M, BLOCK_N), dtype=tl.float32)
    for kk in range(0, tl.cdiv(K, BLOCK_K)):
        a = tl.load(a_ptrs, mask=offs_k[None, :] < K - kk * BLOCK_K, other=0.0)
        b = tl.load(b_ptrs, mask=offs_k[:, None] < K - kk * BLOCK_K, other=0.0)
        acc = tl.dot(a, b, acc)
        a_ptrs += BLOCK_K * stride_ak
        b_ptrs += BLOCK_K * stride_bk

    c = acc.to(c_ptr.dtype.element_ty)
    offs_cm = pid_m * BLOCK_M + tl.arange(0, BLOCK_M)
    offs_cn = pid_n * BLOCK_N + tl.arange(0, BLOCK_N)
    c_ptrs = c_ptr + offs_cm[:, None] * stride_cm + offs_cn[None, :] * stride_cn
    mask = (offs_cm[:, None] < M) & (offs_cn[None, :] < N)
    tl.store(c_ptrs, c, mask=mask)

# config = {"BLOCK_K": 32, "BLOCK_M": 64, "BLOCK_N": 256, "GROUP_M": 1, "arch": "sm_100", "dtype": "fp32", "num_ctas": 1, "num_stages": 3, "num_warps": 4}
# arch = sm_100


// ===== COMPILED SASS (sm_100a) =====

	.target	sm_100a

	.elftype	@"ET_EXEC"


//--------------------- .note.nv.tkinfo           --------------------------
	.section	.note.nv.tkinfo,"",@"SHT_NOTE"
	.sectionflags	@"SHF_NOTE_NV_TKINFO"
	.tkinfo
        /*0018*/ 	.word	0x00000081
        /*0030*/ 	.string	""
        /*0030*/ 	.string	"ptxas-blackwell"
        /*0030*/ 	.string	"Cuda compilation tools, release 12.9, V12.9.86"
        /*0030*/ 	.string	"Build cuda_12.9.r12.9/compiler.36037853_0"
        /*0030*/ 	.string	"-v  -suppress-debug-info  -lineinfo  -arch sm_100a "



//--------------------- .note.nv.cuver            --------------------------
	.section	.note.nv.cuver,"",@"SHT_NOTE"
	.sectionflags	@"SHF_NOTE_NV_CUVER"
        /*0018*/ 	.short	0x0001
        /*001a*/ 	.short	0x0064
        /*001c*/ 	.short	0x0001
        /*001e*/ 	.short	0x0000
        /*0020*/ 	.short	0x0001
        /*0022*/ 	.short	0x0000


//--------------------- .nv.info                  --------------------------
	.section	.nv.info,"",@"SHT_CUDA_INFO"
	.align	4


	//----- nvinfo : EIATTR_REGCOUNT
	.align		4
        /*0000*/ 	.byte	0x04, 0x2f
        /*0002*/ 	.short	(.L_4 - .L_3)
	.align		4
.L_3:
        /*0004*/ 	.word	index@(matmul_kernel)
        /*0008*/ 	.word	0x000000ff


	//----- nvinfo : EIATTR_FRAME_SIZE
	.align		4
.L_4:
        /*000c*/ 	.byte	0x04, 0x11
        /*000e*/ 	.short	(.L_6 - .L_5)
	.align		4
.L_5:
        /*0010*/ 	.word	index@($__internal_2_$__cuda_sm10x_tcgen05_guardrail_trap_unallocated_columns_being_dealloced)
        /*0014*/ 	.word	0x00000008


	//----- nvinfo : EIATTR_FRAME_SIZE
	.align		4
.L_6:
        /*0018*/ 	.byte	0x04, 0x11
        /*001a*/ 	.short	(.L_8 - .L_7)
	.align		4
.L_7:
        /*001c*/ 	.word	index@($__internal_1_$__cuda_sm10x_tcgen05_guardrail_trap_phase_invalid_during_alloc)
        /*0020*/ 	.word	0x00000008


	//----- nvinfo : EIATTR_FRAME_SIZE
	.align		4
.L_8:
        /*0024*/ 	.byte	0x04, 0x11
        /*0026*/ 	.short	(.L_10 - .L_9)
	.align		4
.L_9:
        /*0028*/ 	.word	index@($__internal_0_$__cuda_sm10x_tcgen05_guardrail_trap_col_being_dealloced_not_returned_by_alloc)
        /*002c*/ 	.word	0x00000008


	//----- nvinfo : EIATTR_FRAME_SIZE
	.align		4
.L_10:
        /*0030*/ 	.byte	0x04, 0x11
        /*0032*/ 	.short	(.L_12 - .L_11)
	.align		4
.L_11:
        /*0034*/ 	.word	index@(matmul_kernel)
        /*0038*/ 	.word	0x00000008


	//----- nvinfo : EIATTR_MIN_STACK_SIZE
	.align		4
.L_12:
        /*003c*/ 	.byte	0x04, 0x12
        /*003e*/ 	.short	(.L_14 - .L_13)
	.align		4
.L_13:
        /*0040*/ 	.word	index@(matmul_kernel)
        /*0044*/ 	.word	0x00000008
.L_14:


//--------------------- .nv.info.matmul_kernel    --------------------------
	.section	.nv.info.matmul_kernel,"",@"SHT_CUDA_INFO"
	.sectionflags	@""
	.align	4


	//----- nvinfo : EIATTR_CUDA_API_VERSION
	.align		4
        /*0000*/ 	.byte	0x04, 0x37
        /*0002*/ 	.short	(.L_16 - .L_15)
.L_15:
        /*0004*/ 	.word	0x00000081


	//----- nvinfo : EIATTR_KPARAM_INFO
	.align		4
.L_16:
        /*0008*/ 	.byte	0x04, 0x17
        /*000a*/ 	.short	(.L_18 - .L_17)
.L_17:
        /*000c*/ 	.word	0x00000000
        /*0010*/ 	.short	0x000d
        /*0012*/ 	.short	0x0048
        /*0014*/ 	.byte	0x00, 0xf4, 0x21, 0x00


	//----- nvinfo : EIATTR_KPARAM_INFO
	.align		4
.L_18:
        /*0018*/ 	.byte	0x04, 0x17
        /*001a*/ 	.short	(.L_20 - .L_19)
.L_19:
        /*001c*/ 	.word	0x00000000
        /*0020*/ 	.short	0x000c
        /*0022*/ 	.short	0x0040
        /*0024*/ 	.byte	0x00, 0xf4, 0x21, 0x00


	//----- nvinfo : EIATTR_KPARAM_INFO
	.align		4
.L_20:
        /*0028*/ 	.byte	0x04, 0x17
        /*002a*/ 	.short	(.L_22 - .L_21)
.L_21:
        /*002c*/ 	.word	0x00000000
        /*0030*/ 	.short	0x000b
        /*0032*/ 	.short	0x0038
        /*0034*/ 	.byte	0x00, 0xf0, 0x11, 0x00


	//----- nvinfo : EIATTR_KPARAM_INFO
	.align		4
.L_22:
        /*0038*/ 	.byte	0x04, 0x17
        /*003a*/ 	.short	(.L_24 - .L_23)
.L_23:
        /*003c*/ 	.word	0x00000000
        /*0040*/ 	.short	0x000a
        /*0042*/ 	.short	0x0034
        /*0044*/ 	.byte	0x00, 0xf0, 0x11, 0x00


	//----- nvinfo : EIATTR_KPARAM_INFO
	.align		4
.L_24:
        /*0048*/ 	.byte	0x04, 0x17
        /*004a*/ 	.short	(.L_26 - .L_25)
.L_25:
        /*004c*/ 	.word	0x00000000
        /*0050*/ 	.short	0x0009
        /*0052*/ 	.short	0x0030
        /*0054*/ 	.byte	0x00, 0xf0, 0x11, 0x00


	//----- nvinfo : EIATTR_KPARAM_INFO
	.align		4
.L_26:
        /*0058*/ 	.byte	0x04, 0x17
        /*005a*/ 	.short	(.L_28 - .L_27)
.L_27:
        /*005c*/ 	.word	0x00000000
        /*0060*/ 	.short	0x0008
        /*0062*/ 	.short	0x002c
        /*0064*/ 	.byte	0x00, 0xf0, 0x11, 0x00


	//----- nvinfo : EIATTR_KPARAM_INFO
	.align		4
.L_28:
        /*0068*/ 	.byte	0x04, 0x17
        /*006a*/ 	.short	(.L_30 - .L_29)
.L_29:
        /*006c*/ 	.word	0x00000000
        /*0070*/ 	.short	0x0007
        /*0072*/ 	.short	0x0028
        /*0074*/ 	.byte	0x00, 0xf0, 0x11, 0x00


	//----- nvinfo : EIATTR_KPARAM_INFO
	.align		4
.L_30:
        /*0078*/ 	.byte	0x04, 0x17
        /*007a*/ 	.short	(.L_32 - .L_31)
.L_31:
        /*007c*/ 	.word	0x00000000
        /*0080*/ 	.short	0x0006
        /*0082*/ 	.short	0x0024
        /*0084*/ 	.byte	0x00, 0xf0, 0x11, 0x00


	//----- nvinfo : EIATTR_KPARAM_INFO
	.align		4
.L_32:
        /*0088*/ 	.byte	0x04, 0x17
        /*008a*/ 	.short	(.L_34 - .L_33)
.L_33:
        /*008c*/ 	.word	0x00000000
        /*0090*/ 	.short	0x0005
        /*0092*/ 	.short	0x0020
        /*0094*/ 	.byte	0x00, 0xf0, 0x11, 0x00


	//----- nvinfo : EIATTR_KPARAM_INFO
	.align		4
.L_34:
        /*0098*/ 	.byte	0x04, 0x17
        /*009a*/ 	.short	(.L_36 - .L_35)
.L_35:
        /*009c*/ 	.word	0x00000000
        /*00a0*/ 	.short	0x0004
        /*00a2*/ 	.short	0x001c
        /*00a4*/ 	.byte	0x00, 0xf0, 0x11, 0x00


	//----- nvinfo : EIATTR_KPARAM_INFO
	.align		4
.L_36:
        /*00a8*/ 	.byte	0x04, 0x17
        /*00aa*/ 	.short	(.L_38 - .L_37)
.L_37:
        /*00ac*/ 	.word	0x00000000
        /*00b0*/ 	.short	0x0003
        /*00b2*/ 	.short	0x0018
        /*00b4*/ 	.byte	0x00, 0xf0, 0x11, 0x00


	//----- nvinfo : EIATTR_KPARAM_INFO
	.align		4
.L_38:
        /*00b8*/ 	.byte	0x04, 0x17
        /*00ba*/ 	.short	(.L_40 - .L_39)
.L_39:
        /*00bc*/ 	.word	0x00000000
        /*00c0*/ 	.short	0x0002
        /*00c2*/ 	.short	0x0010
        /*00c4*/ 	.byte	0x00, 0xf4, 0x21, 0x00


	//----- nvinfo : EIATTR_KPARAM_INFO
	.align		4
.L_40:
        /*00c8*/ 	.byte	0x04, 0x17
        /*00ca*/ 	.short	(.L_42 - .L_41)
.L_41:
        /*00cc*/ 	.word	0x00000000
        /*00d0*/ 	.short	0x0001
        /*00d2*/ 	.short	0x0008
        /*00d4*/ 	.byte	0x00, 0xf4, 0x21, 0x00


	//----- nvinfo : EIATTR_KPARAM_INFO
	.align		4
.L_42:
        /*00d8*/ 	.byte	0x04, 0x17
        /*00da*/ 	.short	(.L_44 - .L_43)
.L_43:
        /*00dc*/ 	.word	0x00000000
        /*00e0*/ 	.short	0x0000
        /*00e2*/ 	.short	0x0000
        /*00e4*/ 	.byte	0x00, 0xf4, 0x21, 0x00


	//----- nvinfo : EIATTR_AT_ENTRY_FRAGMENTS
	.align		4
.L_44:
        /*00e8*/ 	.byte	0x04, 0x4f
        /*00ea*/ 	.short	(.L_46 - .L_45)


	//   ....[0]....
.L_45:
        /*00ec*/ 	.word	0x00000004


	//----- nvinfo : EIATTR_RESERVED_SMEM_USED
	.align		4
.L_46:
        /*00f0*/ 	.byte	0x01, 0x41
	.zero		2


	//----- nvinfo : EIATTR_SPARSE_MMA_MASK
	.align		4
        /*00f4*/ 	.byte	0x03, 0x50
        /*00f6*/ 	.short	0x0000


	//----- nvinfo : EIATTR_TCGEN05_1CTA_USED
	.align		4
        /*00f8*/ 	.byte	0x01, 0x51
	.zero		2


	//----- nvinfo : EIATTR_MAXREG_COUNT
	.align		4
        /*00fc*/ 	.byte	0x03, 0x1b
        /*00fe*/ 	.short	0x00ff


	//----- nvinfo : EIATTR_NUM_BARRIERS
	.align		4
        /*0100*/ 	.byte	0x02, 0x4c
        /*0102*/ 	.byte	0x01
	.zero		1


	//----- nvinfo : EIATTR_ANNOTATIONS
	.align		4
        /*0104*/ 	.byte	0x04, 0x55
        /*0106*/ 	.short	(.L_48 - .L_47)


	//   ....[0]....
.L_47:
        /*0108*/ 	.word	0x00000001
        /*010c*/ 	.byte	0x60, 0x0c, 0x00, 0x00, 0x01, 0x00, 0x00, 0x00, 0x60, 0x34, 0x00, 0x00, 0x01, 0x00, 0x00, 0x00
        /*011c*/ 	.byte	0x10, 0x87, 0x00, 0x00, 0x01, 0x00, 0x00, 0x00, 0x60, 0xb8, 0x00, 0x00


	//----- nvinfo : EIATTR_INT_WARP_WIDE_INSTR_OFFSETS
	.align		4
.L_48:
        /*0128*/ 	.byte	0x04, 0x31
        /*012a*/ 	.short	(.L_50 - .L_49)


	//   ....[0]....
.L_49:
        /*012c*/ 	.word	0x00004280


	//   ....[1]....
        /*0130*/ 	.word	0x000042a0


	//   ....[2]....
        /*0134*/ 	.word	0x000043d0


	//   ....[3]....
        /*0138*/ 	.word	0x000100d0


	//   ....[4]....
        /*013c*/ 	.word	0x00010120


	//----- nvinfo : EIATTR_COOP_GROUP_MASK_REGIDS
	.align		4
.L_50:
        /*0140*/ 	.byte	0x04, 0x29
        /*0142*/ 	.short	(.L_52 - .L_51)


	//   ....[0]....
.L_51:
        /*0144*/ 	.word	0xffffffff


	//   ....[1]....
        /*0148*/ 	.word	0xffffffff


	//   ....[2]....
        /*014c*/ 	.word	0xffffffff


	//   ....[3]....
        /*0150*/ 	.word	0xffffffff


	//----- nvinfo : EIATTR_COOP_GROUP_INSTR_OFFSETS
	.align		4
.L_52:
        /*0154*/ 	.byte	0x04, 0x28
        /*0156*/ 	.short	(.L_54 - .L_53)


	//   ....[0]....
.L_53:
        /*0158*/ 	.word	0x00000070


	//   ....[1]....
        /*015c*/ 	.word	0x00000330


	//   ....[2]....
        /*0160*/ 	.word	0x0000ff60


	//   ....[3]....
        /*0164*/ 	.word	0x000101d0


	//----- nvinfo : EIATTR_VRC_CTA_INIT_COUNT
	.align		4
.L_54:
        /*0168*/ 	.byte	0x02, 0x4a
        /*016a*/ 	.byte	0x80
	.zero		1


	//----- nvinfo : EIATTR_MBARRIER_INSTR_OFFSETS
	.align		4
        /*016c*/ 	.byte	0x04, 0x39
        /*016e*/ 	.short	(.L_56 - .L_55)


	//   ....[0]....
.L_55:
        /*0170*/ 	.word	0x00004500
        /*0174*/ 	.word	0x000000ff
        /*0178*/ 	.word	0x00000000
        /*017c*/ 	.short	0x0100
        /*017e*/ 	.byte	0x0c
	.zero		1


	//   ....[1]....
        /*0180*/ 	.word	0x00004630
        /*0184*/ 	.word	0x000000ff
        /*0188*/ 	.word	0x0001e008
        /*018c*/ 	.short	0x0100
        /*018e*/ 	.byte	0x0a
	.zero		1


	//   ....[2]....
        /*0190*/ 	.word	0x0000a010
        /*0194*/ 	.word	0x000000ff
        /*0198*/ 	.word	0x00000000
        /*019c*/ 	.short	0x010a
        /*019e*/ 	.byte	0x15
	.zero		1


	//   ....[3]....
        /*01a0*/ 	.word	0x0000bae0
        /*01a4*/ 	.word	0x000000ff
        /*01a8*/ 	.word	0x00000000
        /*01ac*/ 	.short	0x010a
        /*01ae*/ 	.byte	0x0c
	.zero		1


	//   ....[4]....
        /*01b0*/ 	.word	0x0000bc80
        /*01b4*/ 	.word	0x000000ff
        /*01b8*/ 	.word	0x0001e000
        /*01bc*/ 	.short	0x0108
        /*01be*/ 	.byte	0x0a
	.zero		1


	//   ....[5]....
        /*01c0*/ 	.word	0x0000bd10
        /*01c4*/ 	.word	0x000000ff
        /*01c8*/ 	.word	0x0001e008
        /*01cc*/ 	.short	0x0108
        /*01ce*/ 	.byte	0x0a
	.zero		1


	//   ....[6]....
        /*01d0*/ 	.word	0x000101f0
        /*01d4*/ 	.word	0x000000ff
        /*01d8*/ 	.word	0x00000000
        /*01dc*/ 	.short	0x010a
        /*01de*/ 	.byte	0x15
	.zero		1


	//   ....[7]....
        /*01e0*/ 	.word	0x00010220
        /*01e4*/ 	.word	0x000000ff
        /*01e8*/ 	.word	0x00000000
        /*01ec*/ 	.short	0x010a
        /*01ee*/ 	.byte	0x0c
	.zero		1


	//----- nvinfo : EIATTR_NUM_MBARRIERS
	.align		4
.L_56:
        /*01f0*/ 	.byte	0x03, 0x38
        /*01f2*/ 	.short	0x0002


	//----- nvinfo : EIATTR_EXIT_INSTR_OFFSETS
	.align		4
        /*01f4*/ 	.byte	0x04, 0x1c
        /*01f6*/ 	.short	(.L_58 - .L_57)


	//   ....[0]....
.L_57:
        /*01f8*/ 	.word	0x000101e0


	//----- nvinfo : EIATTR_REQNTID
	.align		4
.L_58:
        /*01fc*/ 	.byte	0x04, 0x10
        /*01fe*/ 	.short	(.L_60 - .L_59)
.L_59:
        /*0200*/ 	.word	0x00000080
        /*0204*/ 	.word	0x00000001
        /*0208*/ 	.word	0x00000001


	//----- nvinfo : EIATTR_CRS_STACK_SIZE
	.align		4
.L_60:
        /*020c*/ 	.byte	0x04, 0x1e
        /*020e*/ 	.short	(.L_62 - .L_61)
.L_61:
        /*0210*/ 	.word	0x00000000


	//----- nvinfo : EIATTR_CBANK_PARAM_SIZE
	.align		4
.L_62:
        /*0214*/ 	.byte	0x03, 0x19
        /*0216*/ 	.short	0x0050


	//----- nvinfo : EIATTR_PARAM_CBANK
	.align		4
        /*0218*/ 	.byte	0x04, 0x0a
        /*021a*/ 	.short	(.L_64 - .L_63)
	.align		4
.L_63:
        /*021c*/ 	.word	index@(.nv.constant0.matmul_kernel)
        /*0220*/ 	.short	0x0380
        /*0222*/ 	.short	0x0050


	//----- nvinfo : EIATTR_SW_WAR
	.align		4
.L_64:
        /*0224*/ 	.byte	0x04, 0x36
        /*0226*/ 	.short	(.L_66 - .L_65)
.L_65:
        /*0228*/ 	.word	0x00000008
.L_66:


//--------------------- .nv.compat                --------------------------
	.section	.nv.compat,"",@"SHT_CUDA_COMPAT_INFO"
	.align	4
        /*0000*/ 	.byte	0x02, 0x02, 0x02, 0x00, 0x02, 0x05, 0x05, 0x00, 0x02, 0x03, 0x00, 0x00, 0x02, 0x06, 0x01, 0x00


//--------------------- .nv.callgraph             --------------------------
	.section	.nv.callgraph,"",@"SHT_CUDA_CALLGRAPH"
	.align	4
	.sectionentsize	8
	.align		4
        /*0000*/ 	.word	0x00000000
	.align		4
        /*0004*/ 	.word	0xffffffff
	.align		4
        /*0008*/ 	.word	0x00000000
	.align		4
        /*000c*/ 	.word	0xfffffffe
	.align		4
        /*0010*/ 	.word	0x00000000
	.align		4
        /*0014*/ 	.word	0xfffffffd
	.align		4
        /*0018*/ 	.word	0x00000000
	.align		4
        /*001c*/ 	.word	0xfffffffc


//--------------------- .text.matmul_kernel       --------------------------
	.section	.text.matmul_kernel,"ax",@progbits
	.align	128
        .global         matmul_kernel
        .type           matmul_kernel,@function
        .size           matmul_kernel,(.L_x_20 - matmul_kernel)
        .other          matmul_kernel,@"STO_CUDA_ENTRY STV_DEFAULT"
matmul_kernel:
.text.matmul_kernel:
[----:B------:R-:W1:Y:S01]  /*0000*/  LDC R1, c[0x0][0x37c] ;  /* 0x0000df00ff017b82 */ /* 0x000e620000000800 */
[----:B------:R-:W2:Y:S01]  /*0010*/  S2R R0, SR_TID.X ;  /* 0x0000000000007919 */ /* 0x000ea20000002100 */
[----:B-1----:R-:W-:Y:S01]  /*0020*/  VIADD R1, R1, 0xfffffff8 ;  /* 0xfffffff801017836 */ /* 0x002fe20000000000 */
[----:B--2---:R-:W-:-:S13]  /*0030*/  ISETP.GE.U32.AND P0, PT, R0, 0x20, PT ;  /* 0x000000200000780c */ /* 0x004fda0003f06070 */
[----:B------:R-:W-:Y:S02]  /*0040*/  VOTEU.ANY UP0, P0 ;  /* 0x0000000000ff7886 */ /* 0x000fe40000000100 */
[----:B------:R-:W-:Y:S05]  /*0050*/  BRA.U UP0, `(.L_x_0) ;  /* 0x0000000100b87547 */ /* 0x000fea000b800000 */
[----:B------:R-:W1:Y:S01]  /*0060*/  S2UR UR6, SR_CgaCtaId ;  /* 0x00000000000679c3 */ /* 0x000e620000008800 */
[----:B------:R-:W-:Y:S01]  /*0070*/  NOP ;  /* 0x0000000000007918 */ /* 0x000fe20000000000 */
[----:B------:R-:W-:Y:S02]  /*0080*/  UMOV UR4, 0x40 ;  /* 0x0000004000047882 */ /* 0x000fe40000000000 */
[----:B-1----:R-:W-:-:S09]  /*0090*/  ULEA UR4, UR6, UR4, 0x18 ;  /* 0x0000000406047291 */ /* 0x002fd2000f8ec0ff */
[----:B------:R-:W1:Y:S01]  /*00a0*/  LDS.U8 R0, [UR4] ;  /* 0x00000004ff007984 */ /* 0x000e620008000000 */
[----:B------:R-:W-:Y:S02]  /*00b0*/  UMOV UR4, 0x400 ;  /* 0x0000040000047882 */ /* 0x000fe40000000000 */
[----:B------:R-:W-:Y:S01]  /*00c0*/  ULEA UR4, UR6, UR4, 0x18 ;  /* 0x0000000406047291 */ /* 0x000fe2000f8ec0ff */
[----:B-1----:R-:W-:-:S13]  /*00d0*/  ISETP.NE.AND P0, PT, R0, RZ, PT ;  /* 0x000000ff0000720c */ /* 0x002fda0003f05270 */
[----:B------:R-:W-:Y:S05]  /*00e0*/  @P0 BRA `(.L_x_1) ;  /* 0x00000000007c0947 */ /* 0x000fea0003800000 */
[----:B------:R-:W-:-:S13]  /*00f0*/  ELECT P0, URZ, PT ;  /* 0x0000000000ff782f */ /* 0x000fda0003800000 */
[----:B------:R-:W-:Y:S05]  /*0100*/  @!P0 BRA `(.L_x_2) ;  /* 0x0000000000848947 */ /* 0x000fea0003800000 */
[----:B------:R-:W-:Y:S01]  /*0110*/  UMOV UR5, 0x8 ;  /* 0x0000000800057882 */ /* 0x000fe20000000000 */
[----:B------:R-:W-:Y:S02]  /*0120*/  IMAD.MOV.U32 R4, RZ, RZ, 0x1 ;  /* 0x00000001ff047424 */ /* 0x000fe400078e00ff */
[----:B------:R-:W-:Y:S02]  /*0130*/  IMAD.MOV.U32 R5, RZ, RZ, 0xff ;  /* 0x000000ffff057424 */ /* 0x000fe400078e00ff */
[----:B------:R-:W-:Y:S04]  /*0140*/  DEPBAR.LE SB1, 0x36 ;  /* 0x00009d800000791a */ /* 0x000fe80000000000 */
[----:B------:R-:W1:Y:S02]  /*0150*/  UTCATOMSWS.FIND_AND_SET.ALIGN UP1, UR5, UR5 ;  /* 0x00000005000575e3 */ /* 0x000e640008020800 */
[----:B-1----:R-:W-:-:S04]  /*0160*/  PLOP3.LUT P0, PT, PT, PT, UP1, 0x80, 0x8 ;  /* 0x000000000008781c */ /* 0x002fc80003f0f018 */
[----:B------:R-:W-:-:S04]  /*0170*/  SEL R0, RZ, 0xffffffff, !P0 ;  /* 0xffffffffff007807 */ /* 0x000fc80004000000 */
[----:B------:R-:W-:Y:S01]  /*0180*/  ISETP.NE.AND P0, PT, R0, RZ, PT ;  /* 0x000000ff0000720c */ /* 0x000fe20003f05270 */
[----:B------:R-:W-:-:S12]  /*0190*/  IMAD.U32 R0, RZ, RZ, UR5 ;  /* 0x00000005ff007e24 */ /* 0x000fd8000f8e00ff */
[----:B------:R-:W-:Y:S05]  /*01a0*/  @P0 BRA `(.L_x_3) ;  /* 0x0000000000240947 */ /* 0x000fea0003800000 */
.L_x_4:
[----:B------:R-:W-:Y:S05]  /*01b0*/  NANOSLEEP 0x64 ;  /* 0x000000640000795d */ /* 0x000fea0003800000 */
[----:B------:R-:W-:-:S05]  /*01c0*/  UMOV UR5, 0x8 ;  /* 0x0000000800057882 */ /* 0x000fca0000000000 */
[----:B------:R-:W-:Y:S04]  /*01d0*/  DEPBAR.LE SB1, 0x36 ;  /* 0x00009d800000791a */ /* 0x000fe80000000000 */
[----:B------:R-:W1:Y:S02]  /*01e0*/  UTCATOMSWS.FIND_AND_SET.ALIGN UP1, UR5, UR5 ;  /* 0x00000005000575e3 */ /* 0x000e640008020800 */
[----:B-1----:R-:W-:-:S04]  /*01f0*/  PLOP3.LUT P0, PT, PT, PT, UP1, 0x80, 0x8 ;  /* 0x000000000008781c */ /* 0x002fc80003f0f018 */
[----:B------:R-:W-:-:S04]  /*0200*/  SEL R0, RZ, 0xffffffff, !P0 ;  /* 0xffffffffff007807 */ /* 0x000fc80004000000 */
[----:B------:R-:W-:Y:S01]  /*0210*/  ISETP.NE.AND P0, PT, R0, RZ, PT ;  /* 0x000000ff0000720c */ /* 0x000fe20003f05270 */
[----:B------:R-:W-:-:S12]  /*0220*/  IMAD.U32 R0, RZ, RZ, UR5 ;  /* 0x00000005ff007e24 */ /* 0x000fd8000f8e00ff */
[----:B------:R-:W-:Y:S05]  /*0230*/  @!P0 BRA `(.L_x_4) ;  /* 0xfffffffc00dc8947 */ /* 0x000fea000383ffff */
.L_x_3:
[C---:B------:R-:W-:Y:S01]  /*0240*/  VIADD R3, R0.reuse, 0x10 ;  /* 0x0000001000037836 */ /* 0x040fe20000000000 */
[----:B------:R-:W-:Y:S01]  /*0250*/  UMOV UR5, 0x50 ;  /* 0x0000005000057882 */ /* 0x000fe20000000000 */
[----:B------:R-:W-:Y:S01]  /*0260*/  SHF.L.U32 R2, R5, R0, RZ ;  /* 0x0000000005027219 */ /* 0x000fe200000006ff */
[----:B------:R-:W-:Y:S01]  /*0270*/  ULEA UR5, UR6, UR5, 0x18 ;  /* 0x0000000506057291 */ /* 0x000fe2000f8ec0ff */
[----:B------:R-:W-:Y:S01]  /*0280*/  IMAD.SHL.U32 R0, R0, 0x20, RZ ;  /* 0x0000002000007824 */ /* 0x000fe200078e00ff */
[----:B------:R-:W-:-:S04]  /*0290*/  SHF.L.U32 R3, R4, R3, RZ ;  /* 0x0000000304037219 */ /* 0x000fc800000006ff */
[----:B------:R-:W-:-:S05]  /*02a0*/  LOP3.LUT R2, R3, R2, RZ, 0xfc, !PT ;  /* 0x0000000203027212 */ /* 0x000fca00078efcff */
[----:B------:R1:W-:Y:S04]  /*02b0*/  ATOMS.OR RZ, [UR5], R2 ;  /* 0x00000002ffff798c */ /* 0x0003e8000b000005 */
[----:B------:R1:W-:Y:S01]  /*02c0*/  STS [UR4], R0 ;  /* 0x00000000ff007988 */ /* 0x0003e20008000804 */
[----:B------:R-:W-:Y:S05]  /*02d0*/  BRA `(.L_x_2) ;  /* 0x0000000000107947 */ /* 0x000fea0003800000 */
.L_x_1:
[----:B------:R-:W-:Y:S01]  /*02e0*/  IMAD.MOV.U32 R0, RZ, RZ, -0x1 ;  /* 0xffffffffff007424 */ /* 0x000fe200078e00ff */
[----:B------:R-:W-:-:S04]  /*02f0*/  MOV R2, 0x320 ;  /* 0x0000032000027802 */ /* 0x000fc80000000f00 */
[----:B------:R1:W-:Y:S03]  /*0300*/  STS [UR4], R0 ;  /* 0x00000000ff007988 */ /* 0x0003e60008000804 */
[----:B-1----:R-:W-:Y:S05]  /*0310*/  CALL.REL.NOINC `($__internal_1_$__cuda_sm10x_tcgen05_guardrail_trap_phase_invalid_during_alloc) ;  /* 0x000000fc00d87944 */ /* 0x002fea0003c00000 */
.L_x_2:
[----:B------:R-:W-:Y:S05]  /*0320*/  WARPSYNC.ALL ;  /* 0x0000000000007948 */ /* 0x000fea0003800000 */
[----:B------:R-:W-:Y:S01]  /*0330*/  NOP ;  /* 0x0000000000007918 */ /* 0x000fe20000000000 */
.L_x_0:
[----:B------:R-:W2:Y:S01]  /*0340*/  LDC.64 R18, c[0x0][0x398] ;  /* 0x0000e600ff127b82 */ /* 0x000ea20000000a00 */
[----:B------:R-:W3:Y:S01]  /*0350*/  S2R R5, SR_CTAID.X ;  /* 0x0000000000057919 */ /* 0x000ee20000002500 */
[----:B------:R-:W4:Y:S01]  /*0360*/  LDCU UR13, c[0x0][0x3a0] ;  /* 0x00007400ff0d77ac */ /* 0x000f220008000800 */
[----:B------:R-:W5:Y:S01]  /*0370*/  S2R R147, SR_TID.X ;  /* 0x0000000000937919 */ /* 0x000f620000002100 */
[----:B------:R-:W1:Y:S04]  /*0380*/  LDCU.64 UR20, c[0x0][0x3a8] ;  /* 0x00007500ff1477ac */ /* 0x000e680008000a00 */
[----:B------:R-:W1:Y:S01]  /*0390*/  S2UR UR5, SR_CgaCtaId ;  /* 0x00000000000579c3 */ /* 0x000e620000008800 */
[----:B------:R-:W1:Y:S01]  /*03a0*/  LDCU.128 UR16, c[0x0][0x380] ;  /* 0x00007000ff1077ac */ /* 0x000e620008000c00 */
[----:B------:R-:W-:Y:S01]  /*03b0*/  UMOV UR10, 0x400 ;  /* 0x00000400000a7882 */ /* 0x000fe20000000000 */
[----:B------:R-:W1:Y:S01]  /*03c0*/  LDCU UR15, c[0x0][0x3b0] ;  /* 0x00007600ff0f77ac */ /* 0x000e620008000800 */
[----:B------:R-:W-:Y:S01]  /*03d0*/  UMOV UR7, 0x1 ;  /* 0x0000000100077882 */ /* 0x000fe20000000000 */
[----:B----4-:R-:W-:Y:S01]  /*03e0*/  UIADD3 UR8, UPT, UPT, UR13, 0x1f, URZ ;  /* 0x0000001f0d087890 */ /* 0x010fe2000fffe0ff */
[----:B------:R-:W4:Y:S01]  /*03f0*/  LDCU.64 UR22, c[0x0][0x358] ;  /* 0x00006b00ff1677ac */ /* 0x000f220008000a00 */
[----:B-12---:R-:W-:Y:S01]  /*0400*/  VIADD R0, R19, 0xff ;  /* 0x000000ff13007836 */ /* 0x006fe20000000000 */
[----:B------:R-:W-:Y:S01]  /*0410*/  IABS R11, R19 ;  /* 0x00000013000b7213 */ /* 0x000fe20000000000 */
[----:B------:R-:W-:Y:S01]  /*0420*/  UISETP.GT.AND UP1, UPT, UR8, 0x1f, UPT ;  /* 0x0000001f0800788c */ /* 0x000fe2000bf24270 */
[----:B------:R-:W-:Y:S01]  /*0430*/  ISETP.NE.AND P4, PT, R18, RZ, PT ;  /* 0x000000ff1200720c */ /* 0x000fe20003f85270 */
[----:B------:R-:W-:Y:S01]  /*0440*/  IMAD.U32 R146, RZ, RZ, UR20 ;  /* 0x00000014ff927e24 */ /* 0x000fe2000f8e00ff */
[----:B------:R-:W-:Y:S01]  /*0450*/  SHF.R.S32.HI R3, RZ, 0x1f, R0 ;  /* 0x0000001fff037819 */ /* 0x000fe20000011400 */
[----:B------:R-:W-:-:S02]  /*0460*/  USEL UR4, URZ, 0x4, !UP1 ;  /* 0x00000004ff047887 */ /* 0x000fc4000c800000 */
[----:B------:R-:W-:Y:S01]  /*0470*/  ULEA UR10, UR5, UR10, 0x18 ;  /* 0x0000000a050a7291 */ /* 0x000fe2000f8ec0ff */
[----:B------:R-:W-:Y:S02]  /*0480*/  LEA.HI R3, R3, R0, RZ, 0x8 ;  /* 0x0000000003037211 */ /* 0x000fe400078f40ff */
[----:B---3--:R-:W-:Y:S01]  /*0490*/  IABS R8, R5 ;  /* 0x0000000500087213 */ /* 0x008fe20000000000 */
[----:B------:R-:W-:Y:S01]  /*04a0*/  UIADD3 UR12, UPT, UPT, UR10, 0x1e000, URZ ;  /* 0x0001e0000a0c7890 */ /* 0x000fe2000fffe0ff */
[----:B------:R-:W-:Y:S01]  /*04b0*/  SHF.R.S32.HI R4, RZ, 0x8, R3 ;  /* 0x00000008ff047819 */ /* 0x000fe20000011403 */
[C---:B-----5:R-:W-:Y:S01]  /*04c0*/  IMAD.SHL.U32 R12, R147.reuse, 0x10, RZ ;  /* 0x00000010930c7824 */ /* 0x060fe200078e00ff */
[----:B------:R-:W-:Y:S02]  /*04d0*/  LOP3.LUT R145, R147, 0x1f, RZ, 0xc0, !PT ;  /* 0x0000001f93917812 */ /* 0x000fe400078ec0ff */
[-C--:B------:R-:W-:Y:S02]  /*04e0*/  IABS R7, R4.reuse ;  /* 0x0000000400077213 */ /* 0x080fe40000000000 */
[----:B------:R-:W-:-:S02]  /*04f0*/  IABS R10, R4 ;  /* 0x00000004000a7213 */ /* 0x000fc40000000000 */
[----:B------:R-:W1:Y:S08]  /*0500*/  I2F.RP R0, R7 ;  /* 0x0000000700007306 */ /* 0x000e700000209400 */
[----:B-1----:R-:W1:Y:S02]  /*0510*/  MUFU.RCP R0, R0 ;  /* 0x0000000000007308 */ /* 0x002e640000001000 */
[----:B-1----:R-:W-:-:S02]  /*0520*/  VIADD R2, R0, 0xffffffe ;  /* 0x0ffffffe00027836 */ /* 0x002fc40000000000 */
[----:B------:R-:W-:-:S04]  /*0530*/  IMAD.MOV R0, RZ, RZ, -R10 ;  /* 0x000000ffff007224 */ /* 0x000fc800078e0a0a */
[----:B------:R1:W2:Y:S02]  /*0540*/  F2I.FTZ.U32.TRUNC.NTZ R3, R2 ;  /* 0x0000000200037305 */ /* 0x0002a4000021f000 */
[----:B-1----:R-:W-:Y:S02]  /*0550*/  IMAD.MOV.U32 R2, RZ, RZ, RZ ;  /* 0x000000ffff027224 */ /* 0x002fe400078e00ff */
[----:B--2---:R-:W-:-:S04]  /*0560*/  IMAD.MOV R6, RZ, RZ, -R3 ;  /* 0x000000ffff067224 */ /* 0x004fc800078e0a03 */
[----:B------:R-:W-:Y:S02]  /*0570*/  IMAD R9, R6, R7, RZ ;  /* 0x0000000706097224 */ /* 0x000fe400078e02ff */
[----:B------:R-:W-:Y:S02]  /*0580*/  IMAD.MOV.U32 R6, RZ, RZ, R8 ;  /* 0x000000ffff067224 */ /* 0x000fe400078e0008 */
[----:B------:R-:W-:-:S06]  /*0590*/  IMAD.HI.U32 R3, R3, R9, R2 ;  /* 0x0000000903037227 */ /* 0x000fcc00078e0002 */
[----:B------:R-:W-:-:S04]  /*05a0*/  IMAD.HI.U32 R3, R3, R6, RZ ;  /* 0x0000000603037227 */ /* 0x000fc800078e00ff */
[----:B------:R-:W-:Y:S01]  /*05b0*/  IMAD R0, R3, R0, R6 ;  /* 0x0000000003007224 */ /* 0x000fe200078e0206 */
[----:B------:R-:W-:Y:S04]  /*05c0*/  BAR.SYNC.DEFER_BLOCKING 0x0 ;  /* 0x0000000000007b1d */ /* 0x000fe80000010000 */
[----:B------:R-:W-:-:S13]  /*05d0*/  ISETP.GT.U32.AND P1, PT, R7, R0, PT ;  /* 0x000000000700720c */ /* 0x000fda0003f24070 */
[----:B------:R-:W-:Y:S02]  /*05e0*/  @!P1 IMAD.IADD R0, R0, 0x1, -R7 ;  /* 0x0000000100009824 */ /* 0x000fe400078e0a07 */
[----:B------:R-:W-:Y:S01]  /*05f0*/  @!P1 VIADD R3, R3, 0x1 ;  /* 0x0000000103039836 */ /* 0x000fe20000000000 */
[----:B------:R-:W-:Y:S02]  /*0600*/  ISETP.NE.AND P1, PT, R4, RZ, PT ;  /* 0x000000ff0400720c */ /* 0x000fe40003f25270 */
[----:B------:R-:W-:Y:S02]  /*0610*/  ISETP.GE.U32.AND P0, PT, R0, R7, PT ;  /* 0x000000070000720c */ /* 0x000fe40003f06070 */
[----:B------:R-:W-:-:S04]  /*0620*/  LOP3.LUT R0, R5, R4, RZ, 0x3c, !PT ;  /* 0x0000000405007212 */ /* 0x000fc800078e3cff */
[----:B------:R-:W-:Y:S01]  /*0630*/  ISETP.GE.AND P2, PT, R0, RZ, PT ;  /* 0x000000ff0000720c */ /* 0x000fe20003f46270 */
[----:B------:R-:W-:-:S06]  /*0640*/  VIADD R0, R18, 0x3f ;  /* 0x0000003f12007836 */ /* 0x000fcc0000000000 */
[----:B------:R-:W-:-:S04]  /*0650*/  @P0 VIADD R3, R3, 0x1 ;  /* 0x0000000103030836 */ /* 0x000fc80000000000 */
[----:B------:R-:W-:Y:S01]  /*0660*/  IMAD.MOV.U32 R22, RZ, RZ, R3 ;  /* 0x000000ffff167224 */ /* 0x000fe200078e0003 */
[----:B------:R-:W-:-:S03]  /*0670*/  SHF.R.S32.HI R3, RZ, 0x1f, R0 ;  /* 0x0000001fff037819 */ /* 0x000fc60000011400 */
[----:B------:R-:W-:Y:S01]  /*0680*/  @!P2 IMAD.MOV R22, RZ, RZ, -R22 ;  /* 0x000000ffff16a224 */ /* 0x000fe200078e0a16 */
[----:B------:R-:W-:Y:S02]  /*0690*/  LEA.HI R3, R3, R0, RZ, 0x6 ;  /* 0x0000000003037211 */ /* 0x000fe400078f30ff */
[----:B------:R-:W-:-:S04]  /*06a0*/  @!P1 LOP3.LUT R22, RZ, R4, RZ, 0x33, !PT ;  /* 0x00000004ff169212 */ /* 0x000fc800078e33ff */
[----:B------:R-:W-:Y:S01]  /*06b0*/  LEA.HI.SX32 R3, R3, -R22, 0x1a ;  /* 0x8000001603037211 */ /* 0x000fe200078fd2ff */
[----:B------:R-:W-:-:S03]  /*06c0*/  IMAD.MOV R2, RZ, RZ, -R22 ;  /* 0x000000ffff027224 */ /* 0x000fc600078e0a16 */
[----:B------:R-:W-:Y:S01]  /*06d0*/  VIMNMX R27, PT, PT, R3, 0x1, PT ;  /* 0x00000001031b7848 */ /* 0x000fe20003fe0100 */
[----:B------:R-:W-:Y:S01]  /*06e0*/  IMAD R10, R4, R2, R5 ;  /* 0x00000002040a7224 */ /* 0x000fe200078e0205 */
[----:B------:R-:W-:Y:S01]  /*06f0*/  IABS R3, R18 ;  /* 0x0000001200037213 */ /* 0x000fe20000000000 */
[----:B------:R-:W-:Y:S01]  /*0700*/  IMAD.MOV.U32 R5, RZ, RZ, R11 ;  /* 0x000000ffff057224 */ /* 0x000fe200078e000b */
[----:B------:R-:W-:Y:S02]  /*0710*/  IABS R9, R27 ;  /* 0x0000001b00097213 */ /* 0x000fe40000000000 */
[----:B------:R-:W-:Y:S08]  /*0720*/  I2F.RP R2, R3 ;  /* 0x0000000300027306 */ /* 0x000ff00000209400 */
[----:B------:R-:W1:Y:S08]  /*0730*/  I2F.RP R0, R9 ;  /* 0x0000000900007306 */ /* 0x000e700000209400 */
[----:B------:R-:W2:Y:S08]  /*0740*/  I2F.RP R4, R5 ;  /* 0x0000000500047306 */ /* 0x000eb00000209400 */
[----:B-1----:R-:W1:Y:S08]  /*0750*/  MUFU.RCP R0, R0 ;  /* 0x0000000000007308 */ /* 0x002e700000001000 */
[----:B------:R-:W-:Y:S08]  /*0760*/  MUFU.RCP R2, R2 ;  /* 0x0000000200027308 */ /* 0x000ff00000001000 */
[----:B--2---:R-:W-:Y:S01]  /*0770*/  MUFU.RCP R4, R4 ;  /* 0x0000000400047308 */ /* 0x004fe20000001000 */
[----:B-1----:R-:W-:Y:S01]  /*0780*/  VIADD R6, R0, 0xffffffe ;  /* 0x0ffffffe00067836 */ /* 0x002fe20000000000 */
[----:B------:R-:W-:-:S06]  /*0790*/  IABS R0, R10 ;  /* 0x0000000a00007213 */ /* 0x000fcc0000000000 */
[----:B------:R1:W2:Y:S02]  /*07a0*/  F2I.FTZ.U32.TRUNC.NTZ R7, R6 ;  /* 0x0000000600077305 */ /* 0x0002a4000021f000 */
[----:B-1----:R-:W-:Y:S02]  /*07b0*/  IMAD.MOV.U32 R6, RZ, RZ, RZ ;  /* 0x000000ffff067224 */ /* 0x002fe400078e00ff */
[----:B--2---:R-:W-:-:S04]  /*07c0*/  IMAD.MOV R8, RZ, RZ, -R7 ;  /* 0x000000ffff087224 */ /* 0x004fc800078e0a07 */
[----:B------:R-:W-:Y:S01]  /*07d0*/  IMAD R11, R8, R9, RZ ;  /* 0x00000009080b7224 */ /* 0x000fe200078e02ff */
[----:B------:R-:W-:-:S03]  /*07e0*/  IABS R8, R27 ;  /* 0x0000001b00087213 */ /* 0x000fc60000000000 */
[----:B------:R-:W-:Y:S01]  /*07f0*/  IMAD.HI.U32 R6, R7, R11, R6 ;  /* 0x0000000b07067227 */ /* 0x000fe200078e0006 */
[----:B------:R-:W-:-:S03]  /*0800*/  LOP3.LUT R11, R147, 0x3f, RZ, 0xc0, !PT ;  /* 0x0000003f930b7812 */ /* 0x000fc600078ec0ff */
[----:B------:R-:W-:Y:S02]  /*0810*/  IMAD.MOV.U32 R7, RZ, RZ, R0 ;  /* 0x000000ffff077224 */ /* 0x000fe400078e0000 */
[----:B------:R-:W-:Y:S02]  /*0820*/  IMAD.MOV R0, RZ, RZ, -R8 ;  /* 0x000000ffff007224 */ /* 0x000fe400078e0a08 */
[----:B------:R-:W-:-:S04]  /*0830*/  IMAD.HI.U32 R6, R6, R7, RZ ;  /* 0x0000000706067227 */ /* 0x000fc800078e00ff */
[----:B------:R-:W-:Y:S02]  /*0840*/  IMAD R0, R6, R0, R7 ;  /* 0x0000000006007224 */ /* 0x000fe400078e0207 */
[----:B------:R-:W-:Y:S01]  /*0850*/  VIADD R7, R2, 0xffffffe ;  /* 0x0ffffffe02077836 */ /* 0x000fe20000000000 */
[--C-:B------:R-:W-:Y:S01]  /*0860*/  SHF.R.U32.HI R2, RZ, 0x5, R147.reuse ;  /* 0x00000005ff027819 */ /* 0x100fe20000011693 */
[----:B------:R-:W-:Y:S01]  /*0870*/  VIADD R8, R4, 0xffffffe ;  /* 0x0ffffffe04087836 */ /* 0x000fe20000000000 */
[----:B------:R-:W-:Y:S02]  /*0880*/  ISETP.GT.U32.AND P1, PT, R9, R0, PT ;  /* 0x000000000900720c */ /* 0x000fe40003f24070 */
[----:B------:R-:W-:Y:S01]  /*0890*/  R2UR UR14, R2 ;  /* 0x00000000020e72ca */ /* 0x000fe200000e0000 */
[----:B------:R-:W1:Y:S01]  /*08a0*/  F2I.FTZ.U32.TRUNC.NTZ R7, R7 ;  /* 0x0000000700077305 */ /* 0x000e62000021f000 */
[----:B------:R-:W-:Y:S02]  /*08b0*/  LOP3.LUT R2, R12, 0x70, RZ, 0xc0, !PT ;  /* 0x000000700c027812 */ /* 0x000fe400078ec0ff */
[----:B------:R-:W-:-:S03]  /*08c0*/  SHF.R.U32.HI R4, RZ, 0x5, R147 ;  /* 0x00000005ff047819 */ /* 0x000fc60000011693 */
[----:B------:R-:W-:-:S04]  /*08d0*/  IMAD R13, R11, 0x80, R2 ;  /* 0x000000800b0d7824 */ /* 0x000fc800078e0202 */
[----:B------:R-:W-:Y:S02]  /*08e0*/  @!P1 IMAD.IADD R0, R0, 0x1, -R9 ;  /* 0x0000000100009824 */ /* 0x000fe400078e0a09 */
[----:B------:R-:W-:Y:S01]  /*08f0*/  @!P1 VIADD R6, R6, 0x1 ;  /* 0x0000000106069836 */ /* 0x000fe20000000000 */
[----:B------:R-:W-:Y:S02]  /*0900*/  ISETP.NE.AND P1, PT, R27, RZ, PT ;  /* 0x000000ff1b00720c */ /* 0x000fe40003f25270 */
[----:B------:R-:W-:Y:S02]  /*0910*/  ISETP.GE.U32.AND P0, PT, R0, R9, PT ;  /* 0x000000090000720c */ /* 0x000fe40003f06070 */
[----:B------:R-:W-:Y:S02]  /*0920*/  LOP3.LUT R0, R10, R27, RZ, 0x3c, !PT ;  /* 0x0000001b0a007212 */ /* 0x000fe400078e3cff */
[----:B------:R-:W-:Y:S02]  /*0930*/  LOP3.LUT R9, R147, 0x60, RZ, 0xc0, !PT ;  /* 0x0000006093097812 */ /* 0x000fe400078ec0ff */
[----:B------:R-:W-:-:S02]  /*0940*/  ISETP.GE.AND P2, PT, R0, RZ, PT ;  /* 0x000000ff0000720c */ /* 0x000fc40003f46270 */
[----:B------:R-:W-:Y:S02]  /*0950*/  R2UR UR29, R9 ;  /* 0x00000000091d72ca */ /* 0x000fe400000e0000 */
[----:B------:R-:W2:Y:S01]  /*0960*/  F2I.FTZ.U32.TRUNC.NTZ R9, R8 ;  /* 0x0000000800097305 */ /* 0x000ea2000021f000 */
[----:B------:R-:W-:Y:S02]  /*0970*/  LOP3.LUT R0, R147, 0x40, RZ, 0xc0, !PT ;  /* 0x0000004093007812 */ /* 0x000fe400078ec0ff */
[----:B------:R-:W-:Y:S02]  /*0980*/  @P0 VIADD R6, R6, 0x1 ;  /* 0x0000000106060836 */ /* 0x000fe40000000000 */
[----:B------:R-:W-:Y:S02]  /*0990*/  LEA.HI R0, R0, R13, RZ, 0x1c ;  /* 0x0000000d00007211 */ /* 0x000fe400078fe0ff */
[----:B------:R-:W-:Y:S01]  /*09a0*/  IMAD.MOV.U32 R12, RZ, RZ, R6 ;  /* 0x000000ffff0c7224 */ /* 0x000fe200078e0006 */
[----:B------:R-:W-:Y:S01]  /*09b0*/  SGXT.U32 R13, R4, 0x2 ;  /* 0x00000002040d781a */ /* 0x000fe20000000000 */
[----:B-1----:R-:W-:-:S02]  /*09c0*/  IMAD.MOV R6, RZ, RZ, -R7 ;  /* 0x000000ffff067224 */ /* 0x002fc400078e0a07 */
[----:B------:R-:W-:Y:S01]  /*09d0*/  @!P2 IMAD.MOV R12, RZ, RZ, -R12 ;  /* 0x000000ffff0ca224 */ /* 0x000fe200078e0a0c */
[----:B------:R-:W-:Y:S01]  /*09e0*/  @!P1 LOP3.LUT R12, RZ, R27, RZ, 0x33, !PT ;  /* 0x0000001bff0c9212 */ /* 0x000fe200078e33ff */
[----:B------:R-:W-:Y:S02]  /*09f0*/  IMAD.MOV.U32 R2, RZ, RZ, R6 ;  /* 0x000000ffff027224 */ /* 0x000fe400078e0006 */
[----:B------:R-:W-:Y:S02]  /*0a00*/  IMAD.MOV.U32 R6, RZ, RZ, RZ ;  /* 0x000000ffff067224 */ /* 0x000fe400078e00ff */
[----:B------:R-:W-:Y:S02]  /*0a10*/  IMAD R15, R2, R3, RZ ;  /* 0x00000003020f7224 */ /* 0x000fe400078e02ff */
[----:B------:R-:W-:Y:S02]  /*0a20*/  IMAD.SHL.U32 R2, R12, 0x100, RZ ;  /* 0x000001000c027824 */ /* 0x000fe400078e00ff */
[----:B--2---:R-:W-:-:S02]  /*0a30*/  IMAD.MOV R8, RZ, RZ, -R9 ;  /* 0x000000ffff087224 */ /* 0x004fc400078e0a09 */
[----:B------:R-:W-:Y:S01]  /*0a40*/  IMAD.HI.U32 R7, R7, R15, R6 ;  /* 0x0000000f07077227 */ /* 0x000fe200078e0006 */
[----:B------:R-:W-:-:S03]  /*0a50*/  LOP3.LUT R6, R2, R13, RZ, 0xfc, !PT ;  /* 0x0000000d02067212 */ /* 0x000fc600078efcff */
[----:B------:R-:W-:Y:S01]  /*0a60*/  IMAD R17, R8, R5, RZ ;  /* 0x0000000508117224 */ /* 0x000fe200078e02ff */
[C---:B------:R-:W-:Y:S01]  /*0a70*/  LOP3.LUT R25, R6.reuse, 0x4, RZ, 0xfc, !PT ;  /* 0x0000000406197812 */ /* 0x040fe200078efcff */
[----:B------:R-:W-:Y:S01]  /*0a80*/  IMAD.MOV.U32 R8, RZ, RZ, RZ ;  /* 0x000000ffff087224 */ /* 0x000fe200078e00ff */
[C---:B------:R-:W-:Y:S02]  /*0a90*/  LOP3.LUT R21, R6.reuse, 0x8, RZ, 0xfc, !PT ;  /* 0x0000000806157812 */ /* 0x040fe400078efcff */
[----:B------:R-:W-:Y:S01]  /*0aa0*/  IABS R15, R25 ;  /* 0x00000019000f7213 */ /* 0x000fe20000000000 */
[----:B------:R-:W-:Y:S01]  /*0ab0*/  IMAD.HI.U32 R4, R9, R17, R8 ;  /* 0x0000001109047227 */ /* 0x000fe200078e0008 */
[----:B------:R-:W-:Y:S02]  /*0ac0*/  IABS R16, R21 ;  /* 0x0000001500107213 */ /* 0x000fe40000000000 */
[C---:B------:R-:W-:Y:S01]  /*0ad0*/  LOP3.LUT R37, R6.reuse, 0x34, RZ, 0xfc, !PT ;  /* 0x0000003406257812 */ /* 0x040fe200078efcff */
[----:B------:R-:W-:Y:S01]  /*0ae0*/  IMAD.MOV R8, RZ, RZ, -R12 ;  /* 0x000000ffff087224 */ /* 0x000fe200078e0a0c */
[----:B------:R-:W-:Y:S01]  /*0af0*/  LOP3.LUT R23, R6, 0xc, RZ, 0xfc, !PT ;  /* 0x0000000c06177812 */ /* 0x000fe200078efcff */
[----:B------:R-:W-:Y:S01]  /*0b00*/  IMAD.HI.U32 R12, R4, R16, RZ ;  /* 0x00000010040c7227 */ /* 0x000fe200078e00ff */
[----:B------:R-:W-:-:S02]  /*0b10*/  IABS R38, R37 ;  /* 0x0000002500267213 */ /* 0x000fc40000000000 */
[----:B------:R-:W-:Y:S01]  /*0b20*/  IABS R14, R6 ;  /* 0x00000006000e7213 */ /* 0x000fe20000000000 */
[----:B------:R-:W-:Y:S01]  /*0b30*/  IMAD R8, R27, R8, R10 ;  /* 0x000000081b087224 */ /* 0x000fe200078e020a */
[----:B------:R-:W-:Y:S01]  /*0b40*/  LOP3.LUT R27, R6, 0x20, RZ, 0xfc, !PT ;  /* 0x00000020061b7812 */ /* 0x000fe200078efcff */
[----:B------:R-:W-:Y:S01]  /*0b50*/  IMAD.HI.U32 R10, R4, R15, RZ ;  /* 0x0000000f040a7227 */ /* 0x000fe200078e00ff */
[----:B------:R-:W-:Y:S02]  /*0b60*/  IABS R20, R23 ;  /* 0x0000001700147213 */ /* 0x000fe40000000000 */
[----:B------:R-:W-:Y:S01]  /*0b70*/  IABS R28, R27 ;  /* 0x0000001b001c7213 */ /* 0x000fe20000000000 */
[----:B------:R-:W-:Y:S01]  /*0b80*/  IMAD.IADD R8, R22, 0x1, R8 ;  /* 0x0000000116087824 */ /* 0x000fe200078e0208 */
[C---:B------:R-:W-:Y:S01]  /*0b90*/  LOP3.LUT R49, R6.reuse, 0x48, RZ, 0xfc, !PT ;  /* 0x0000004806317812 */ /* 0x040fe200078efcff */
[----:B------:R-:W-:Y:S01]  /*0ba0*/  IMAD.MOV R10, RZ, RZ, -R10 ;  /* 0x000000ffff0a7224 */ /* 0x000fe200078e0a0a */
[----:B------:R-:W-:Y:S01]  /*0bb0*/  LOP3.LUT R29, R6, 0x1c, RZ, 0xfc, !PT ;  /* 0x0000001c061d7812 */ /* 0x000fe200078efcff */
[----:B------:R-:W-:Y:S01]  /*0bc0*/  IMAD.MOV R17, RZ, RZ, -R12 ;  /* 0x000000ffff117224 */ /* 0x000fe200078e0a0c */
[----:B------:R-:W-:Y:S01]  /*0bd0*/  IABS R50, R49 ;  /* 0x0000003100327213 */ /* 0x000fe20000000000 */
[----:B------:R-:W-:Y:S01]  /*0be0*/  IMAD R46, R8, 0x40, R11 ;  /* 0x00000040082e7824 */ /* 0x000fe200078e020b */
[C---:B------:R-:W-:Y:S01]  /*0bf0*/  LOP3.LUT R35, R6.reuse, 0x10, RZ, 0xfc, !PT ;  /* 0x0000001006237812 */ /* 0x040fe200078efcff */
[C---:B------:R-:W-:Y:S01]  /*0c00*/  IMAD R8, R5.reuse, R10, R15 ;  /* 0x0000000a05087224 */ /* 0x040fe200078e020f */
[----:B------:R-:W-:Y:S01]  /*0c10*/  IABS R26, R29 ;  /* 0x0000001d001a7213 */ /* 0x000fe20000000000 */
[----:B------:R-:W-:Y:S01]  /*0c20*/  IMAD R10, R5, R17, R16 ;  /* 0x00000011050a7224 */ /* 0x000fe200078e0210 */
[----:B------:R-:W-:Y:S01]  /*0c30*/  LOP3.LUT R59, R6, 0x5c, RZ, 0xfc, !PT ;  /* 0x0000005c063b7812 */ /* 0x000fe200078efcff */
[----:B------:R-:W-:Y:S01]  /*0c40*/  IMAD.HI.U32 R16, R4, R28, RZ ;  /* 0x0000001c04107227 */ /* 0x000fe200078e00ff */
[C---:B------:R-:W-:Y:S01]  /*0c50*/  LOP3.LUT R31, R6.reuse, 0x18, RZ, 0xfc, !PT ;  /* 0x00000018061f7812 */ /* 0x040fe200078efcff */
[----:B------:R1:W-:Y:S01]  /*0c60*/  STL [R1], R46 ;  /* 0x0000002e01007387 */ /* 0x0003e20000100800 */
[----:B------:R-:W-:Y:S01]  /*0c70*/  IABS R60, R59 ;  /* 0x0000003b003c7213 */ /* 0x000fe20000000000 */
[----:B------:R-:W-:Y:S01]  /*0c80*/  IMAD.MOV R16, RZ, RZ, -R16 ;  /* 0x000000ffff107224 */ /* 0x000fe200078e0a10 */
[----:B------:R-:W-:Y:S01]  /*0c90*/  LOP3.LUT R39, R6, 0x30, RZ, 0xfc, !PT ;  /* 0x0000003006277812 */ /* 0x000fe200078efcff */
[----:B------:R-:W-:Y:S01]  /*0ca0*/  IMAD.HI.U32 R9, R4, R14, RZ ;  /* 0x0000000e04097227 */ /* 0x000fe200078e00ff */
[----:B------:R-:W-:-:S02]  /*0cb0*/  IABS R24, R31 ;  /* 0x0000001f00187213 */ /* 0x000fc40000000000 */
[----:B------:R-:W-:Y:S01]  /*0cc0*/  LOP3.LUT R45, R6, 0x24, RZ, 0xfc, !PT ;  /* 0x00000024062d7812 */ /* 0x000fe200078efcff */
[C---:B------:R-:W-:Y:S01]  /*0cd0*/  IMAD R28, R5.reuse, R16, R28 ;  /* 0x00000010051c7224 */ /* 0x040fe200078e021c */
[----:B------:R-:W-:Y:S01]  /*0ce0*/  IABS R36, R39 ;  /* 0x0000002700247213 */ /* 0x000fe20000000000 */
[----:B------:R-:W-:Y:S01]  /*0cf0*/  IMAD.HI.U32 R16, R4, R38, RZ ;  /* 0x0000002604107227 */ /* 0x000fe200078e00ff */
[C---:B------:R-:W-:Y:S02]  /*0d00*/  LOP3.LUT R69, R6.reuse, 0x70, RZ, 0xfc, !PT ;  /* 0x0000007006457812 */ /* 0x040fe400078efcff */
[----:B------:R-:W-:Y:S01]  /*0d10*/  LOP3.LUT R41, R6, 0x2c, RZ, 0xfc, !PT ;  /* 0x0000002c06297812 */ /* 0x000fe200078efcff */
[----:B------:R-:W-:Y:S01]  /*0d20*/  IMAD.HI.U32 R13, R4, R20, RZ ;  /* 0x00000014040d7227 */ /* 0x000fe200078e00ff */
[----:B------:R-:W-:Y:S02]  /*0d30*/  IABS R30, R45 ;  /* 0x0000002d001e7213 */ /* 0x000fe40000000000 */
[----:B------:R-:W-:Y:S01]  /*0d40*/  IABS R72, R69 ;  /* 0x0000004500487213 */ /* 0x000fe20000000000 */
[----:B------:R-:W-:Y:S01]  /*0d50*/  IMAD.MOV R16, RZ, RZ, -R16 ;  /* 0x000000ffff107224 */ /* 0x000fe200078e0a10 */
[C---:B------:R-:W-:Y:S01]  /*0d60*/  LOP3.LUT R51, R6.reuse, 0x44, RZ, 0xfc, !PT ;  /* 0x0000004406337812 */ /* 0x040fe200078efcff */
[----:B------:R-:W-:Y:S01]  /*0d70*/  IMAD.MOV R9, RZ, RZ, -R9 ;  /* 0x000000ffff097224 */ /* 0x000fe200078e0a09 */
[----:B------:R-:W-:Y:S01]  /*0d80*/  IABS R34, R41 ;  /* 0x0000002900227213 */ /* 0x000fe20000000000 */
[----:B------:R-:W-:Y:S01]  /*0d90*/  IMAD.MOV R13, RZ, RZ, -R13 ;  /* 0x000000ffff0d7224 */ /* 0x000fe200078e0a0d */
[----:B------:R-:W-:Y:S01]  /*0da0*/  LOP3.LUT R57, R6, 0x38, RZ, 0xfc, !PT ;  /* 0x0000003806397812 */ /* 0x000fe200078efcff */
[----:B------:R-:W-:Y:S01]  /*0db0*/  IMAD R38, R5, R16, R38 ;  /* 0x0000001005267224 */ /* 0x000fe200078e0226 */
[----:B------:R-:W-:Y:S01]  /*0dc0*/  IABS R48, R51 ;  /* 0x0000003300307213 */ /* 0x000fe20000000000 */
[----:B------:R-:W-:Y:S01]  /*0dd0*/  IMAD.HI.U32 R16, R4, R50, RZ ;  /* 0x0000003204107227 */ /* 0x000fe200078e00ff */
[----:B------:R-:W-:-:S02]  /*0de0*/  LOP3.LUT R79, R6, 0x84, RZ, 0xfc, !PT ;  /* 0x00000084064f7812 */ /* 0x000fc400078efcff */
[----:B------:R-:W-:Y:S01]  /*0df0*/  LOP3.LUT R53, R6, 0x40, RZ, 0xfc, !PT ;  /* 0x0000004006357812 */ /* 0x000fe200078efcff */
[C---:B------:R-:W-:Y:S01]  /*0e00*/  IMAD R12, R5.reuse, R9, R14 ;  /* 0x00000009050c7224 */ /* 0x040fe200078e020e */
[----:B------:R-:W-:Y:S01]  /*0e10*/  IABS R40, R57 ;  /* 0x0000003900287213 */ /* 0x000fe20000000000 */
[C---:B------:R-:W-:Y:S01]  /*0e20*/  IMAD R14, R5.reuse, R13, R20 ;  /* 0x0000000d050e7224 */ /* 0x040fe200078e0214 */
[----:B------:R-:W-:Y:S01]  /*0e30*/  IABS R20, R35 ;  /* 0x0000002300147213 */ /* 0x000fe20000000000 */
[----:B------:R-:W-:Y:S01]  /*0e40*/  IMAD.MOV R16, RZ, RZ, -R16 ;  /* 0x000000ffff107224 */ /* 0x000fe200078e0a10 */
[----:B------:R-:W-:Y:S01]  /*0e50*/  IABS R82, R79 ;  /* 0x0000004f00527213 */ /* 0x000fe20000000000 */
[----:B------:R-:W-:Y:S01]  /*0e60*/  IMAD.HI.U32 R15, R4, R26, RZ ;  /* 0x0000001a040f7227 */ /* 0x000fe200078e00ff */
[C---:B------:R-:W-:Y:S02]  /*0e70*/  LOP3.LUT R61, R6.reuse, 0x58, RZ, 0xfc, !PT ;  /* 0x00000058063d7812 */ /* 0x040fe400078efcff */
[----:B------:R-:W-:Y:S01]  /*0e80*/  IABS R44, R53 ;  /* 0x00000035002c7213 */ /* 0x000fe20000000000 */
[----:B------:R-:W-:Y:S01]  /*0e90*/  IMAD R50, R5, R16, R50 ;  /* 0x0000001005327224 */ /* 0x000fe200078e0232 */
[----:B------:R-:W-:Y:S01]  /*0ea0*/  LOP3.LUT R67, R6, 0x4c, RZ, 0xfc, !PT ;  /* 0x0000004c06437812 */ /* 0x000fe200078efcff */
[----:B------:R-:W-:Y:S01]  /*0eb0*/  IMAD.HI.U32 R9, R4, R20, RZ ;  /* 0x0000001404097227 */ /* 0x000fe200078e00ff */
[----:B------:R-:W-:-:S02]  /*0ec0*/  IABS R58, R61 ;  /* 0x0000003d003a7213 */ /* 0x000fc40000000000 */
[C---:B------:R-:W-:Y:S01]  /*0ed0*/  LOP3.LUT R89, R6.reuse, 0x98, RZ, 0xfc, !PT ;  /* 0x0000009806597812 */ /* 0x040fe200078efcff */
[----:B------:R-:W-:Y:S01]  /*0ee0*/  IMAD.MOV R15, RZ, RZ, -R15 ;  /* 0x000000ffff0f7224 */ /* 0x000fe200078e0a0f */
[----:B------:R-:W-:Y:S01]  /*0ef0*/  LOP3.LUT R63, R6, 0x54, RZ, 0xfc, !PT ;  /* 0x00000054063f7812 */ /* 0x000fe200078efcff */
[C---:B------:R-:W-:Y:S01]  /*0f00*/  IMAD.HI.U32 R16, R4.reuse, R60, RZ ;  /* 0x0000003c04107227 */ /* 0x040fe200078e00ff */
[----:B------:R-:W-:Y:S02]  /*0f10*/  IABS R52, R67 ;  /* 0x0000004300347213 */ /* 0x000fe40000000000 */
[----:B------:R-:W-:Y:S01]  /*0f20*/  IABS R92, R89 ;  /* 0x00000059005c7213 */ /* 0x000fe20000000000 */
[----:B------:R-:W-:Y:S01]  /*0f30*/  IMAD.HI.U32 R13, R4, R24, RZ ;  /* 0x00000018040d7227 */ /* 0x000fe200078e00ff */
[C---:B------:R-:W-:Y:S02]  /*0f40*/  LOP3.LUT R71, R6.reuse, 0x6c, RZ, 0xfc, !PT ;  /* 0x0000006c06477812 */ /* 0x040fe400078efcff */
[----:B------:R-:W-:Y:S01]  /*0f50*/  IABS R56, R63 ;  /* 0x0000003f00387213 */ /* 0x000fe20000000000 */
[----:B------:R-:W-:Y:S01]  /*0f60*/  IMAD.MOV R9, RZ, RZ, -R9 ;  /* 0x000000ffff097224 */ /* 0x000fe200078e0a09 */
[C---:B------:R-:W-:Y:S01]  /*0f70*/  LOP3.LUT R77, R6.reuse, 0x60, RZ, 0xfc, !PT ;  /* 0x00000060064d7812 */ /* 0x040fe200078efcff */
[----:B------:R-:W-:Y:S01]  /*0f80*/  IMAD R26, R5, R15, R26 ;  /* 0x0000000f051a7224 */ /* 0x000fe200078e021a */
[----:B------:R-:W-:Y:S01]  /*0f90*/  IABS R70, R71 ;  /* 0x0000004700467213 */ /* 0x000fe20000000000 */
[----:B------:R-:W-:Y:S01]  /*0fa0*/  IMAD.MOV R16, RZ, RZ, -R16 ;  /* 0x000000ffff107224 */ /* 0x000fe200078e0a10 */
[----:B------:R-:W-:Y:S01]  /*0fb0*/  LOP3.LUT R99, R6, 0xac, RZ, 0xfc, !PT ;  /* 0x000000ac06637812 */ /* 0x000fe200078efcff */
[----:B------:R-:W-:Y:S01]  /*0fc0*/  IMAD.HI.U32 R15, R4, R36, RZ ;  /* 0x00000024040f7227 */ /* 0x000fe200078e00ff */
[----:B------:R-:W-:-:S02]  /*0fd0*/  LOP3.LUT R73, R6, 0x68, RZ, 0xfc, !PT ;  /* 0x0000006806497812 */ /* 0x000fc400078efcff */
[----:B------:R-:W-:Y:S01]  /*0fe0*/  IABS R62, R77 ;  /* 0x0000004d003e7213 */ /* 0x000fe20000000000 */
[----:B------:R-:W-:Y:S01]  /*0ff0*/  IMAD.MOV R13, RZ, RZ, -R13 ;  /* 0x000000ffff0d7224 */ /* 0x000fe200078e0a0d */
[----:B------:R-:W-:Y:S01]  /*1000*/  IABS R102, R99 ;  /* 0x0000006300667213 */ /* 0x000fe20000000000 */
[C---:B------:R-:W-:Y:S01]  /*1010*/  IMAD R20, R5.reuse, R9, R20 ;  /* 0x0000000905147224 */ /* 0x040fe200078e0214 */
[----:B------:R-:W-:Y:S01]  /*1020*/  LOP3.LUT R81, R6, 0x80, RZ, 0xfc, !PT ;  /* 0x0000008006517812 */ /* 0x000fe200078efcff */
[----:B------:R-:W-:Y:S01]  /*1030*/  IMAD R60, R5, R16, R60 ;  /* 0x00000010053c7224 */ /* 0x000fe200078e023c */
[----:B------:R-:W-:Y:S01]  /*1040*/  IABS R66, R73 ;  /* 0x0000004900427213 */ /* 0x000fe20000000000 */
[----:B------:R-:W-:Y:S01]  /*1050*/  IMAD.HI.U32 R9, R4, R30, RZ ;  /* 0x0000001e04097227 */ /* 0x000fe200078e00ff */
[C---:B------:R-:W-:Y:S02]  /*1060*/  LOP3.LUT R87, R6.reuse, 0x74, RZ, 0xfc, !PT ;  /* 0x0000007406577812 */ /* 0x040fe400078efcff */
[----:B------:R-:W-:Y:S01]  /*1070*/  IABS R80, R81 ;  /* 0x0000005100507213 */ /* 0x000fe20000000000 */
[----:B------:R-:W-:Y:S01]  /*1080*/  IMAD.MOV R15, RZ, RZ, -R15 ;  /* 0x000000ffff0f7224 */ /* 0x000fe200078e0a0f */
[----:B------:R-:W-:Y:S01]  /*1090*/  LOP3.LUT R109, R6, 0xc0, RZ, 0xfc, !PT ;  /* 0x000000c0066d7812 */ /* 0x000fe200078efcff */
[----:B------:R-:W-:Y:S01]  /*10a0*/  IMAD.HI.U32 R16, R4, R72, RZ ;  /* 0x0000004804107227 */ /* 0x000fe200078e00ff */
[----:B------:R-:W-:-:S02]  /*10b0*/  LOP3.LUT R83, R6, 0x7c, RZ, 0xfc, !PT ;  /* 0x0000007c06537812 */ /* 0x000fc400078efcff */
[----:B------:R-:W-:Y:S01]  /*10c0*/  IABS R74, R87 ;  /* 0x00000057004a7213 */ /* 0x000fe20000000000 */
[C---:B------:R-:W-:Y:S01]  /*10d0*/  IMAD R24, R5.reuse, R13, R24 ;  /* 0x0000000d05187224 */ /* 0x040fe200078e0218 */
        /* <DEDUP_REMOVED lines=39> */
[----:B------:R-:W-:-:S02]  /*1350*/  IABS R108, R113 ;  /* 0x00000071006c7213 */ /* 0x000fc40000000000 */
[C---:B------:R-:W-:Y:S01]  /*1360*/  LOP3.LUT R127, R6.reuse, 0xc4, RZ, 0xfc, !PT ;  /* 0x000000c4067f7812 */ /* 0x040fe200078efcff */
        /* <DEDUP_REMOVED lines=17> */
[----:B------:R-:W-:Y:S02]  /*1480*/  IABS R130, R133 ;  /* 0x0000008500827213 */ /* 0x000fe40000000000 */
[C---:B------:R-:W-:Y:S01]  /*1490*/  LOP3.LUT R139, R6.reuse, 0xe8, RZ, 0xfc, !PT ;  /* 0x000000e8068b7812 */ /* 0x040fe200078efcff */
[----:B------:R-:W-:Y:S01]  /*14a0*/  IMAD.MOV R9, RZ, RZ, -R9 ;  /* 0x000000ffff097224 */ /* 0x000fe200078e0a09 */
[----:B------:R-:W-:Y:S01]  /*14b0*/  LOP3.LUT R141, R6, 0xec, RZ, 0xfc, !PT ;  /* 0x000000ec068d7812 */ /* 0x000fe200078efcff */
[----:B------:R-:W-:Y:S01]  /*14c0*/  IMAD R58, R5, R15, R58 ;  /* 0x0000000f053a7224 */ /* 0x000fe200078e023a */
[----:B------:R-:W-:Y:S01]  /*14d0*/  IABS R134, R139 ;  /* 0x0000008b00867213 */ /* 0x000fe20000000000 */
[----:B------:R-:W-:Y:S01]  /*14e0*/  IMAD.MOV R16, RZ, RZ, -R16 ;  /* 0x000000ffff107224 */ /* 0x000fe200078e0a10 */
[----:B------:R-:W-:Y:S01]  /*14f0*/  IABS R136, R141 ;  /* 0x0000008d00887213 */ /* 0x000fe20000000000 */
[----:B------:R-:W-:Y:S01]  /*1500*/  IMAD.HI.U32 R15, R4, R70, RZ ;  /* 0x00000046040f7227 */ /* 0x000fe200078e00ff */
[----:B------:R-:W-:-:S02]  /*1510*/  ISETP.GE.AND P2, PT, R46, RZ, PT ;  /* 0x000000ff2e00720c */ /* 0x000fc40003f46270 */
[----:B------:R-:W-:Y:S01]  /*1520*/  LOP3.LUT R33, R6, 0x14, RZ, 0xfc, !PT ;  /* 0x0000001406217812 */ /* 0x000fe200078efcff */
[----:B------:R-:W-:Y:S01]  /*1530*/  IMAD.MOV R13, RZ, RZ, -R13 ;  /* 0x000000ffff0d7224 */ /* 0x000fe200078e0a0d */
[C---:B------:R-:W-:Y:S01]  /*1540*/  ISETP.GT.U32.AND P1, PT, R5.reuse, R12, PT ;  /* 0x0000000c0500720c */ /* 0x040fe20003f24070 */
[C---:B------:R-:W-:Y:S01]  /*1550*/  IMAD R52, R5.reuse, R9, R52 ;  /* 0x0000000905347224 */ /* 0x040fe200078e0234 */
[----:B------:R-:W-:Y:S01]  /*1560*/  IABS R22, R33 ;  /* 0x0000002100167213 */ /* 0x000fe20000000000 */
[C---:B------:R-:W-:Y:S01]  /*1570*/  IMAD R92, R5.reuse, R16, R92 ;  /* 0x00000010055c7224 */ /* 0x040fe200078e025c */
[C---:B------:R-:W-:Y:S01]  /*1580*/  ISETP.GT.U32.AND P3, PT, R5.reuse, R14, PT ;  /* 0x0000000e0500720c */ /* 0x040fe20003f64070 */
[----:B------:R-:W-:Y:S01]  /*1590*/  IMAD.HI.U32 R9, R4, R62, RZ ;  /* 0x0000003e04097227 */ /* 0x000fe200078e00ff */
[C---:B------:R-:W-:Y:S02]  /*15a0*/  ISETP.GT.U32.AND P5, PT, R5.reuse, R20, PT ;  /* 0x000000140500720c */ /* 0x040fe40003fa4070 */
[----:B------:R-:W-:Y:S01]  /*15b0*/  ISETP.GT.U32.AND P6, PT, R5, R8, PT ;  /* 0x000000080500720c */ /* 0x000fe20003fc4070 */
        /* <DEDUP_REMOVED lines=9> */
[C---:B------:R-:W-:Y:S01]  /*1650*/  LOP3.LUT R75, R6.reuse, 0x64, RZ, 0xfc, !PT ;  /* 0x00000064064b7812 */ /* 0x040fe200078efcff */
[----:B------:R-:W-:Y:S01]  /*1660*/  IMAD.MOV R9, RZ, RZ, -R9 ;  /* 0x000000ffff097224 */ /* 0x000fe200078e0a09 */
[----:B------:R-:W-:Y:S01]  /*1670*/  IABS R54, R65 ;  /* 0x0000004100367213 */ /* 0x000fe20000000000 */
        /* <DEDUP_REMOVED lines=10> */
[C---:B------:R-:W-:Y:S01]  /*1720*/  LOP3.LUT R105, R6.reuse, 0xa0, RZ, 0xfc, !PT ;  /* 0x000000a006697812 */ /* 0x040fe200078efcff */
[----:B------:R-:W-:Y:S01]  /*1730*/  IMAD R102, R5, R16, R102 ;  /* 0x0000001005667224 */ /* 0x000fe200078e0266 */
[----:B------:R-:W-:Y:S01]  /*1740*/  LOP3.LUT R115, R6, 0xb4, RZ, 0xfc, !PT ;  /* 0x000000b406737812 */ /* 0x000fe200078efcff */
[----:B------:R-:W-:Y:S01]  /*1750*/  IMAD.HI.U32 R9, R4, R74, RZ ;  /* 0x0000004a04097227 */ /* 0x000fe200078e00ff */
[----:B------:R-:W-:Y:S02]  /*1760*/  IABS R96, R105 ;  /* 0x0000006900607213 */ /* 0x000fe40000000000 */
        /* <DEDUP_REMOVED lines=18> */
[----:B------:R-:W-:-:S03]  /*1890*/  IABS R142, R144 ;  /* 0x00000090008e7213 */ /* 0x000fc60000000000 */
[----:B------:R-:W-:Y:S02]  /*18a0*/  IMAD.MOV R13, RZ, RZ, -R13 ;  /* 0x000000ffff0d7224 */ /* 0x000fe400078e0a0d */
[C---:B------:R-:W-:Y:S02]  /*18b0*/  IMAD R74, R5.reuse, R9, R74 ;  /* 0x00000009054a7224 */ /* 0x040fe400078e024a */
[----:B------:R-:W-:Y:S02]  /*18c0*/  IMAD R110, R5, R16, R110 ;  /* 0x00000010056e7224 */ /* 0x000fe400078e026e */
[----:B------:R-:W-:-:S04]  /*18d0*/  IMAD.HI.U32 R9, R4, R84, RZ ;  /* 0x0000005404097227 */ /* 0x000fc800078e00ff */
[----:B------:R-:W-:Y:S02]  /*18e0*/  IMAD.MOV R15, RZ, RZ, -R15 ;  /* 0x000000ffff0f7224 */ /* 0x000fe400078e0a0f */
[----:B------:R-:W-:-:S04]  /*18f0*/  IMAD.HI.U32 R16, R4, R122, RZ ;  /* 0x0000007a04107227 */ /* 0x000fc800078e00ff */
[----:B------:R-:W-:Y:S02]  /*1900*/  IMAD R78, R5, R13, R78 ;  /* 0x0000000d054e7224 */ /* 0x000fe400078e024e */
[----:B------:R-:W-:-:S04]  /*1910*/  IMAD.HI.U32 R13, R4, R88, RZ ;  /* 0x00000058040d7227 */ /* 0x000fc800078e00ff */
[----:B------:R-:W-:Y:S02]  /*1920*/  IMAD.MOV R9, RZ, RZ, -R9 ;  /* 0x000000ffff097224 */ /* 0x000fe400078e0a09 */
[----:B------:R-:W-:Y:S02]  /*1930*/  IMAD R90, R5, R15, R90 ;  /* 0x0000000f055a7224 */ /* 0x000fe400078e025a */
[----:B------:R-:W-:Y:S02]  /*1940*/  IMAD.MOV R16, RZ, RZ, -R16 ;  /* 0x000000ffff107224 */ /* 0x000fe400078e0a10 */
[----:B------:R-:W-:-:S04]  /*1950*/  IMAD.HI.U32 R15, R4, R100, RZ ;  /* 0x00000064040f7227 */ /* 0x000fc800078e00ff */
[----:B------:R-:W-:Y:S02]  /*1960*/  IMAD.MOV R13, RZ, RZ, -R13 ;  /* 0x000000ffff0d7224 */ /* 0x000fe400078e0a0d */
[C---:B------:R-:W-:Y:S02]  /*1970*/  IMAD R84, R5.reuse, R9, R84 ;  /* 0x0000000905547224 */ /* 0x040fe400078e0254 */
[----:B------:R-:W-:Y:S01]  /*1980*/  IMAD R122, R5, R16, R122 ;  /* 0x00000010057a7224 */ /* 0x000fe200078e027a */
[----:B------:R-:W-:Y:S01]  /*1990*/  IABS R16, R46 ;  /* 0x0000002e00107213 */ /* 0x000fe20000000000 */
[----:B------:R-:W-:-:S04]  /*19a0*/  IMAD.HI.U32 R9, R4, R94, RZ ;  /* 0x0000005e04097227 */ /* 0x000fc800078e00ff */
[----:B------:R-:W-:Y:S02]  /*19b0*/  IMAD.MOV R15, RZ, RZ, -R15 ;  /* 0x000000ffff0f7224 */ /* 0x000fe400078e0a0f */
[----:B------:R-:W-:Y:S02]  /*19c0*/  IMAD R88, R5, R13, R88 ;  /* 0x0000000d05587224 */ /* 0x000fe400078e0258 */
[----:B------:R-:W-:-:S04]  /*19d0*/  IMAD.HI.U32 R13, R4, R98, RZ ;  /* 0x00000062040d7227 */ /* 0x000fc800078e00ff */
[----:B------:R-:W-:Y:S02]  /*19e0*/  IMAD.MOV R9, RZ, RZ, -R9 ;  /* 0x000000ffff097224 */ /* 0x000fe400078e0a09 */
[----:B------:R-:W-:Y:S02]  /*19f0*/  IMAD R100, R5, R15, R100 ;  /* 0x0000000f05647224 */ /* 0x000fe400078e0264 */
[----:B------:R-:W-:-:S04]  /*1a00*/  IMAD.HI.U32 R15, R4, R112, RZ ;  /* 0x00000070040f7227 */ /* 0x000fc800078e00ff */
[----:B------:R-:W-:-:S04]  /*1a10*/  IMAD.HI.U32 R7, R7, R16, RZ ;  /* 0x0000001007077227 */ /* 0x000fc800078e00ff */
[----:B------:R-:W-:Y:S02]  /*1a20*/  IMAD.MOV R13, RZ, RZ, -R13 ;  /* 0x000000ffff0d7224 */ /* 0x000fe400078e0a0d */
[----:B------:R-:W-:Y:S02]  /*1a30*/  IMAD R94, R5, R9, R94 ;  /* 0x00000009055e7224 */ /* 0x000fe400078e025e */
[----:B------:R-:W-:-:S04]  /*1a40*/  IMAD.HI.U32 R9, R4, R104, RZ ;  /* 0x0000006804097227 */ /* 0x000fc800078e00ff */
[----:B------:R-:W-:Y:S02]  /*1a50*/  IMAD.MOV R15, RZ, RZ, -R15 ;  /* 0x000000ffff0f7224 */ /* 0x000fe400078e0a0f */
[----:B------:R-:W-:Y:S02]  /*1a60*/  IMAD.MOV R7, RZ, RZ, -R7 ;  /* 0x000000ffff077224 */ /* 0x000fe400078e0a07 */
[----:B------:R-:W-:Y:S02]  /*1a70*/  IMAD R98, R5, R13, R98 ;  /* 0x0000000d05627224 */ /* 0x000fe400078e0262 */
[----:B------:R-:W-:-:S04]  /*1a80*/  IMAD.HI.U32 R13, R4, R108, RZ ;  /* 0x0000006c040d7227 */ /* 0x000fc800078e00ff */
[----:B------:R-:W-:Y:S02]  /*1a90*/  IMAD.MOV R9, RZ, RZ, -R9 ;  /* 0x000000ffff097224 */ /* 0x000fe400078e0a09 */
[----:B------:R-:W-:Y:S02]  /*1aa0*/  IMAD R112, R5, R15, R112 ;  /* 0x0000000f05707224 */ /* 0x000fe400078e0270 */
[----:B------:R-:W-:Y:S02]  /*1ab0*/  IMAD R16, R3, R7, R16 ;  /* 0x0000000703107224 */ /* 0x000fe400078e0210 */
[----:B------:R-:W-:-:S03]  /*1ac0*/  IMAD.HI.U32 R15, R4, R120, RZ ;  /* 0x00000078040f7227 */ /* 0x000fc600078e00ff */
[----:B------:R-:W-:Y:S01]  /*1ad0*/  ISETP.GT.U32.AND P0, PT, R3, R16, PT ;  /* 0x000000100300720c */ /* 0x000fe20003f04070 */
[----:B------:R-:W-:Y:S02]  /*1ae0*/  IMAD.MOV R13, RZ, RZ, -R13 ;  /* 0x000000ffff0d7224 */ /* 0x000fe400078e0a0d */
[----:B------:R-:W-:Y:S02]  /*1af0*/  IMAD R104, R5, R9, R104 ;  /* 0x0000000905687224 */ /* 0x000fe400078e0268 */
[----:B------:R-:W-:-:S04]  /*1b00*/  IMAD.HI.U32 R9, R4, R118, RZ ;  /* 0x0000007604097227 */ /* 0x000fc800078e00ff */
        /* <DEDUP_REMOVED lines=13> */
[C---:B------:R-:W-:Y:S01]  /*1be0*/  IMAD R132, R5.reuse, R15, R132 ;  /* 0x0000000f05847224 */ /* 0x040fe200078e0284 */
[----:B------:R-:W-:Y:S01]  /*1bf0*/  LOP3.LUT R15, R6, 0xfc, RZ, 0xfc, !PT ;  /* 0x000000fc060f7812 */ /* 0x000fe200078efcff */
[----:B------:R-:W-:Y:S02]  /*1c00*/  @!P0 IMAD.IADD R16, R16, 0x1, -R3 ;  /* 0x0000000110108824 */ /* 0x000fe400078e0a03 */
[----:B------:R-:W-:Y:S01]  /*1c10*/  IMAD.MOV R13, RZ, RZ, -R13 ;  /* 0x000000ffff0d7224 */ /* 0x000fe200078e0a0d */
[----:B------:R-:W-:Y:S01]  /*1c20*/  IABS R252, R15 ;  /* 0x0000000f00fc7213 */ /* 0x000fe20000000000 */
[----:B------:R-:W-:Y:S01]  /*1c30*/  IMAD R126, R5, R9, R126 ;  /* 0x00000009057e7224 */ /* 0x000fe200078e027e */
[----:B------:R-:W-:Y:S01]  /*1c40*/  ISETP.GT.U32.AND P0, PT, R3, R16, PT ;  /* 0x000000100300720c */ /* 0x000fe20003f04070 */
[----:B------:R-:W-:-:S04]  /*1c50*/  IMAD.HI.U32 R7, R4, R134, RZ ;  /* 0x0000008604077227 */ /* 0x000fc800078e00ff */
[----:B------:R-:W-:-:S04]  /*1c60*/  IMAD.HI.U32 R9, R4, R136, RZ ;  /* 0x0000008804097227 */ /* 0x000fc800078e00ff */
[----:B------:R-:W-:Y:S02]  /*1c70*/  IMAD R130, R5, R13, R130 ;  /* 0x0000000d05827224 */ /* 0x000fe400078e0282 */
[----:B------:R-:W-:Y:S02]  /*1c80*/  IMAD.MOV R13, RZ, RZ, -R7 ;  /* 0x000000ffff0d7224 */ /* 0x000fe400078e0a07 */
[----:B------:R-:W-:Y:S02]  /*1c90*/  IMAD.MOV R9, RZ, RZ, -R9 ;  /* 0x000000ffff097224 */ /* 0x000fe400078e0a09 */
[----:B------:R-:W-:-:S04]  /*1ca0*/  IMAD.HI.U32 R7, R4, R252, RZ ;  /* 0x000000fc04077227 */ /* 0x000fc800078e00ff */
[C---:B------:R-:W-:Y:S02]  /*1cb0*/  IMAD R136, R5.reuse, R9, R136 ;  /* 0x0000000905887224 */ /* 0x040fe400078e0288 */
[----:B------:R-:W-:Y:S02]  /*1cc0*/  IMAD.MOV R9, RZ, RZ, -R7 ;  /* 0x000000ffff097224 */ /* 0x000fe400078e0a07 */
[----:B------:R-:W-:Y:S01]  /*1cd0*/  @!P0 IMAD.IADD R16, R16, 0x1, -R3 ;  /* 0x0000000110108824 */ /* 0x000fe200078e0a03 */
[----:B------:R-:W-:Y:S01]  /*1ce0*/  SHF.R.U32.HI R3, RZ, 0x6, R147 ;  /* 0x00000006ff037819 */ /* 0x000fe20000011693 */
[----:B------:R-:W-:Y:S02]  /*1cf0*/  IMAD R252, R5, R9, R252 ;  /* 0x0000000905fc7224 */ /* 0x000fe400078e02fc */
[----:B------:R-:W-:Y:S01]  /*1d00*/  IMAD.HI.U32 R11, R4, R22, RZ ;  /* 0x00000016040b7227 */ /* 0x000fe200078e00ff */
[----:B------:R-:W-:Y:S02]  /*1d10*/  SGXT.U32 R3, R3, 0x1 ;  /* 0x000000010303781a */ /* 0x000fe40000000000 */
[C---:B------:R-:W-:Y:S01]  /*1d20*/  ISETP.GT.U32.AND P0, PT, R5.reuse, R252, PT ;  /* 0x000000fc0500720c */ /* 0x040fe20003f04070 */
[----:B------:R-:W-:Y:S01]  /*1d30*/  @!P2 IMAD.MOV R16, RZ, RZ, -R16 ;  /* 0x000000ffff10a224 */ /* 0x000fe200078e0a10 */
[C---:B------:R-:W-:Y:S01]  /*1d40*/  ISETP.GT.U32.AND P2, PT, R5.reuse, R10, PT ;  /* 0x0000000a0500720c */ /* 0x040fe20003f44070 */
[----:B------:R-:W-:Y:S01]  /*1d50*/  IMAD.MOV R11, RZ, RZ, -R11 ;  /* 0x000000ffff0b7224 */ /* 0x000fe200078e0a0b */
[----:B------:R-:W-:Y:S01]  /*1d60*/  @!P4 LOP3.LUT R16, RZ, R18, RZ, 0x33, !PT ;  /* 0x00000012ff10c212 */ /* 0x000fe200078e33ff */
[----:B------:R-:W-:Y:S01]  /*1d70*/  @!P1 IMAD.IADD R12, R12, 0x1, -R5 ;  /* 0x000000010c0c9824 */ /* 0x000fe200078e0a05 */
[C---:B------:R-:W-:Y:S01]  /*1d80*/  ISETP.GT.U32.AND P1, PT, R5.reuse, R26, PT ;  /* 0x0000001a0500720c */ /* 0x040fe20003f24070 */
[----:B------:R-:W-:-:S02]  /*1d90*/  IMAD R22, R5, R11, R22 ;  /* 0x0000000b05167224 */ /* 0x000fc400078e0216 */
[--C-:B------:R-:W-:Y:S01]  /*1da0*/  @!P3 IMAD.IADD R14, R14, 0x1, -R5.reuse ;  /* 0x000000010e0eb824 */ /* 0x100fe200078e0a05 */
[C---:B------:R-:W-:Y:S01]  /*1db0*/  ISETP.GT.U32.AND P3, PT, R5.reuse, R12, PT ;  /* 0x0000000c0500720c */ /* 0x040fe20003f64070 */
        /* <DEDUP_REMOVED lines=8> */
[----:B------:R-:W-:Y:S01]  /*1e40*/  @!P1 IMAD.IADD R26, R26, 0x1, -R5 ;  /* 0x000000011a1a9824 */ /* 0x000fe200078e0a05 */
[C---:B------:R-:W-:Y:S01]  /*1e50*/  ISETP.GT.U32.AND P6, PT, R5.reuse, R28, PT ;  /* 0x0000001c0500720c */ /* 0x040fe20003fc4070 */
[----:B------:R-:W-:Y:S01]  /*1e60*/  IMAD.HI.U32 R11, R4, R32, RZ ;  /* 0x00000020040b7227 */ /* 0x000fe200078e00ff */
[----:B------:R-:W-:-:S03]  /*1e70*/  ISETP.GT.U32.AND P1, PT, R5, R14, PT ;  /* 0x0000000e0500720c */ /* 0x000fc60003f24070 */
        /* <DEDUP_REMOVED lines=9> */
[----:B------:R-:W-:Y:S01]  /*1f10*/  ISETP.GT.U32.AND P5, PT, R5, R24, PT ;  /* 0x000000180500720c */ /* 0x000fe20003fa4070 */
[----:B------:R-:W-:-:S02]  /*1f20*/  IMAD.MOV R11, RZ, RZ, -R11 ;  /* 0x000000ffff0b7224 */ /* 0x000fc400078e0a0b */
[----:B------:R-:W-:Y:S01]  /*1f30*/  @!P6 IMAD.IADD R28, R28, 0x1, -R5 ;  /* 0x000000011c1ce824 */ /* 0x000fe200078e0a05 */
[C---:B------:R-:W-:Y:S01]  /*1f40*/  ISETP.GT.U32.AND P6, PT, R5.reuse, R30, PT ;  /* 0x0000001e0500720c */ /* 0x040fe20003fc4070 */
[----:B------:R-:W-:Y:S02]  /*1f50*/  IMAD R32, R5, R11, R32 ;  /* 0x0000000b05207224 */ /* 0x000fe400078e0220 */
[----:B------:R-:W-:-:S04]  /*1f60*/  IMAD.HI.U32 R11, R4, R42, RZ ;  /* 0x0000002a040b7227 */ /* 0x000fc800078e00ff */
        /* <DEDUP_REMOVED lines=15> */
[----:B------:R-:W-:Y:S02]  /*2060*/  IMAD.MOV R11, RZ, RZ, -R11 ;  /* 0x000000ffff0b7224 */ /* 0x000fe400078e0a0b */
[--C-:B------:R-:W-:Y:S01]  /*2070*/  @!P0 IMAD.IADD R28, R28, 0x1, -R5.reuse ;  /* 0x000000011c1c8824 */ /* 0x100fe200078e0a05 */
[C---:B------:R-:W-:Y:S01]  /*2080*/  ISETP.GT.U32.AND P0, PT, R5.reuse, R42, PT ;  /* 0x0000002a0500720c */ /* 0x040fe20003f04070 */
[--C-:B------:R-:W-:Y:S01]  /*2090*/  @!P2 IMAD.IADD R34, R34, 0x1, -R5.reuse ;  /* 0x000000012222a824 */ /* 0x100fe200078e0a05 */
[C---:B------:R-:W-:Y:S01]  /*20a0*/  ISETP.GT.U32.AND P2, PT, R5.reuse, R50, PT ;  /* 0x000000320500720c */ /* 0x040fe20003f44070 */
[C---:B------:R-:W-:Y:S02]  /*20b0*/  IMAD R54, R5.reuse, R11, R54 ;  /* 0x0000000b05367224 */ /* 0x040fe400078e0236 */
        /* <DEDUP_REMOVED lines=23> */
[----:B------:R-:W-:Y:S01]  /*2230*/  ISETP.GT.U32.AND P6, PT, R5, R32, PT ;  /* 0x000000200500720c */ /* 0x000fe20003fc4070 */
[----:B------:R-:W-:-:S02]  /*2240*/  @!P0 IMAD.IADD R58, R58, 0x1, -R5 ;  /* 0x000000013a3a8824 */ /* 0x000fc400078e0a05 */
        /* <DEDUP_REMOVED lines=8> */
[----:B------:R-:W-:Y:S01]  /*22d0*/  @!P3 IMAD.IADD R38, R38, 0x1, -R5 ;  /* 0x000000012626b824 */ /* 0x000fe200078e0a05 */
[C---:B------:R-:W-:Y:S01]  /*22e0*/  ISETP.GT.U32.AND P3, PT, R5.reuse, R52, PT ;  /* 0x000000340500720c */ /* 0x040fe20003f64070 */
[----:B------:R-:W-:Y:S02]  /*22f0*/  IMAD.MOV R11, RZ, RZ, -R11 ;  /* 0x000000ffff0b7224 */ /* 0x000fe400078e0a0b */
[----:B------:R-:W-:Y:S01]  /*2300*/  @!P5 IMAD.IADD R40, R40, 0x1, -R5 ;  /* 0x000000012828d824 */ /* 0x000fe200078e0a05 */
[C---:B------:R-:W-:Y:S01]  /*2310*/  ISETP.GT.U32.AND P5, PT, R5.reuse, R54, PT ;  /* 0x000000360500720c */ /* 0x040fe20003fa4070 */
[----:B------:R-:W-:-:S02]  /*2320*/  IMAD R64, R5, R11, R64 ;  /* 0x0000000b05407224 */ /* 0x000fc400078e0240 */
[--C-:B------:R-:W-:Y:S01]  /*2330*/  @!P0 IMAD.IADD R44, R44, 0x1, -R5.reuse ;  /* 0x000000012c2c8824 */ /* 0x100fe200078e0a05 */
[C---:B------:R-:W-:Y:S01]  /*2340*/  ISETP.GT.U32.AND P0, PT, R5.reuse, R60, PT ;  /* 0x0000003c0500720c */ /* 0x040fe20003f04070 */
[----:B------:R-:W-:Y:S01]  /*2350*/  @!P2 IMAD.IADD R50, R50, 0x1, -R5 ;  /* 0x000000013232a824 */ /* 0x000fe200078e0a05 */
[----:B------:R-:W-:Y:S01]  /*2360*/  ISETP.GT.U32.AND P2, PT, R5, R64, PT ;  /* 0x000000400500720c */ /* 0x000fe20003f44070 */
[----:B------:R-:W-:-:S04]  /*2370*/  IMAD.HI.U32 R11, R4, R76, RZ ;  /* 0x0000004c040b7227 */ /* 0x000fc800078e00ff */
        /* <DEDUP_REMOVED lines=22> */
[----:B------:R-:W-:-:S04]  /*24e0*/  IMAD.HI.U32 R11, R4, R86, RZ ;  /* 0x00000056040b7227 */ /* 0x000fc800078e00ff */
[----:B------:R-:W-:Y:S01]  /*24f0*/  @!P5 IMAD.IADD R70, R70, 0x1, -R5 ;  /* 0x000000014646d824 */ /* 0x000fe200078e0a05 */
[C---:B------:R-:W-:Y:S01]  /*2500*/  ISETP.GT.U32.AND P5, PT, R5.reuse, R84, PT ;  /* 0x000000540500720c */ /* 0x040fe20003fa4070 */
[----:B------:R-:W-:Y:S02]  /*2510*/  IMAD.MOV R11, RZ, RZ, -R11 ;  /* 0x000000ffff0b7224 */ /* 0x000fe400078e0a0b */
        /* <DEDUP_REMOVED lines=85> */
[--C-:B------:R-:W-:Y:S01]  /*2a70*/  @!P1 IMAD.IADD R94, R94, 0x1, -R5.reuse ;  /* 0x000000015e5e9824 */ /* 0x100fe200078e0a05 */
[C---:B------:R-:W-:Y:S01]  /*2a80*/  ISETP.GT.U32.AND P1, PT, R5.reuse, R106, PT ;  /* 0x0000006a0500720c */ /* 0x040fe20003f24070 */
[--C-:B------:R-:W-:Y:S01]  /*2a90*/  @!P3 IMAD.IADD R98, R98, 0x1, -R5.reuse ;  /* 0x000000016262b824 */ /* 0x100fe200078e0a05 */
[C---:B------:R-:W-:Y:S01]  /*2aa0*/  ISETP.GT.U32.AND P3, PT, R5.reuse, R112, PT ;  /* 0x000000700500720c */ /* 0x040fe20003f64070 */
[----:B------:R-:W-:Y:S01]  /*2ab0*/  @!P4 IMAD.IADD R90, R90, 0x1, -R5 ;  /* 0x000000015a5ac824 */ /* 0x000fe200078e0a05 */
[C---:B------:R-:W-:Y:S01]  /*2ac0*/  ISETP.GT.U32.AND P4, PT, R5.reuse, R110, PT ;  /* 0x0000006e0500720c */ /* 0x040fe20003f84070 */
[----:B------:R-:W-:-:S02]  /*2ad0*/  IMAD R116, R5, R11, R116 ;  /* 0x0000000b05747224 */ /* 0x000fc400078e0274 */
        /* <DEDUP_REMOVED lines=20> */
[----:B------:R-:W-:-:S04]  /*2c20*/  IMAD.HI.U32 R7, R4, R140, RZ ;  /* 0x0000008c04077227 */ /* 0x000fc800078e00ff */
[----:B------:R-:W-:-:S04]  /*2c30*/  IMAD.HI.U32 R4, R4, R142, RZ ;  /* 0x0000008e04047227 */ /* 0x000fc800078e00ff */
[--C-:B------:R-:W-:Y:S01]  /*2c40*/  @!P6 IMAD.IADD R116, R116, 0x1, -R5.reuse ;  /* 0x000000017474e824 */ /* 0x100fe200078e0a05 */
[C---:B------:R-:W-:Y:S01]  /*2c50*/  ISETP.GT.U32.AND P6, PT, R5.reuse, R132, PT ;  /* 0x000000840500720c */ /* 0x040fe20003fc4070 */
[--C-:B------:R-:W-:Y:S02]  /*2c60*/  @!P0 IMAD.IADD R114, R114, 0x1, -R5.reuse ;  /* 0x0000000172728824 */ /* 0x100fe400078e0a05 */
[--C-:B------:R-:W-:Y:S01]  /*2c70*/  @!P2 IMAD.IADD R122, R122, 0x1, -R5.reuse ;  /* 0x000000017a7aa824 */ /* 0x100fe200078e0a05 */
[----:B------:R-:W-:Y:S01]  /*2c80*/  ISETP.GT.U32.AND P2, PT, R5, R118, PT ;  /* 0x000000760500720c */ /* 0x000fe20003f44070 */
[----:B------:R-:W-:Y:S02]  /*2c90*/  IMAD.MOV R4, RZ, RZ, -R4 ;  /* 0x000000ffff047224 */ /* 0x000fe400078e0a04 */
[--C-:B------:R-:W-:Y:S01]  /*2ca0*/  @!P1 IMAD.IADD R120, R120, 0x1, -R5.reuse ;  /* 0x0000000178789824 */ /* 0x100fe200078e0a05 */
[----:B------:R-:W-:Y:S01]  /*2cb0*/  ISETP.GE.AND P1, PT, R3, UR13, PT ;  /* 0x0000000d03007c0c */ /* 0x000fe2000bf26270 */
[--C-:B------:R-:W-:Y:S01]  /*2cc0*/  @!P3 IMAD.IADD R126, R126, 0x1, -R5.reuse ;  /* 0x000000017e7eb824 */ /* 0x100fe200078e0a05 */
[C---:B------:R-:W-:Y:S01]  /*2cd0*/  ISETP.GT.U32.AND P3, PT, R5.reuse, R116, PT ;  /* 0x000000740500720c */ /* 0x040fe20003f64070 */
[----:B------:R-:W-:Y:S01]  /*2ce0*/  @!P4 IMAD.IADD R128, R128, 0x1, -R5 ;  /* 0x000000018080c824 */ /* 0x000fe200078e0a05 */
[----:B------:R-:W-:Y:S01]  /*2cf0*/  ISETP.GT.U32.AND P4, PT, R5, R114, PT ;  /* 0x000000720500720c */ /* 0x000fe20003f84070 */
[----:B------:R-:W-:-:S02]  /*2d00*/  IMAD.MOV R11, RZ, RZ, -R11 ;  /* 0x000000ffff0b7224 */ /* 0x000fc400078e0a0b */
[C---:B------:R-:W-:Y:S02]  /*2d10*/  IMAD R142, R5.reuse, R4, R142 ;  /* 0x00000004058e7224 */ /* 0x040fe400078e028e */
[----:B------:R-:W-:Y:S01]  /*2d20*/  @!P5 IMAD.IADD R130, R130, 0x1, -R5 ;  /* 0x000000018282d824 */ /* 0x000fe200078e0a05 */
[C---:B------:R-:W-:Y:S01]  /*2d30*/  ISETP.GT.U32.AND P5, PT, R5.reuse, R120, PT ;  /* 0x000000780500720c */ /* 0x040fe20003fa4070 */
[----:B------:R-:W-:Y:S02]  /*2d40*/  IMAD.MOV R7, RZ, RZ, -R7 ;  /* 0x000000ffff077224 */ /* 0x000fe400078e0a07 */
[----:B------:R-:W-:Y:S01]  /*2d50*/  IMAD.U32 R4, RZ, RZ, UR4 ;  /* 0x00000004ff047e24 */ /* 0x000fe2000f8e00ff */
[----:B------:R-:W2:Y:S01]  /*2d60*/  LDCU UR4, c[0x0][0x3a4] ;  /* 0x00007480ff0477ac */ /* 0x000ea20008000800 */
[----:B------:R-:W-:Y:S01]  /*2d70*/  IMAD R138, R5, R11, R138 ;  /* 0x0000000b058a7224 */ /* 0x000fe200078e028a */
[----:B------:R-:W-:Y:S01]  /*2d80*/  LOP3.LUT R11, R3, 0x2, RZ, 0xfc, !PT ;  /* 0x00000002030b7812 */ /* 0x000fe200078efcff */
[----:B------:R-:W-:-:S02]  /*2d90*/  IMAD R134, R5, R13, R134 ;  /* 0x0000000d05867224 */ /* 0x000fc400078e0286 */
[C---:B------:R-:W-:Y:S01]  /*2da0*/  IMAD R140, R5.reuse, R7, R140 ;  /* 0x00000007058c7224 */ /* 0x040fe200078e028c */
[----:B------:R-:W-:Y:S01]  /*2db0*/  SEL R7, R4, RZ, !P1 ;  /* 0x000000ff04077207 */ /* 0x000fe20004800000 */
        /* <DEDUP_REMOVED lines=10> */
[----:B------:R-:W-:Y:S01]  /*2e60*/  IMAD R17, R145, UR21, RZ ;  /* 0x0000001591117c24 */ /* 0x000fe2000f8e02ff */
[C---:B------:R-:W-:Y:S01]  /*2e70*/  ISETP.GT.U32.AND P5, PT, R5.reuse, R128, PT ;  /* 0x000000800500720c */ /* 0x040fe20003fa4070 */
[----:B------:R-:W-:Y:S01]  /*2e80*/  IMAD.MOV.U32 R250, RZ, RZ, R8 ;  /* 0x000000fffffa7224 */ /* 0x000fe200078e0008 */
[C---:B------:R-:W-:Y:S01]  /*2e90*/  ISETP.GT.U32.AND P6, PT, R5.reuse, R122, PT ;  /* 0x0000007a0500720c */ /* 0x040fe20003fc4070 */
[--C-:B------:R-:W-:Y:S01]  /*2ea0*/  @!P1 IMAD.IADD R136, R136, 0x1, -R5.reuse ;  /* 0x0000000188889824 */ /* 0x100fe200078e0a05 */
[----:B------:R-:W-:Y:S01]  /*2eb0*/  ISETP.GT.U32.AND P1, PT, R5, R132, PT ;  /* 0x000000840500720c */ /* 0x000fe20003f24070 */
[----:B------:R-:W-:-:S02]  /*2ec0*/  @!P2 IMAD.IADD R138, R138, 0x1, -R5 ;  /* 0x000000018a8aa824 */ /* 0x000fc400078e0a05 */
        /* <DEDUP_REMOVED lines=8> */
[----:B------:R-:W-:Y:S01]  /*2f50*/  IMAD.MOV.U32 R248, RZ, RZ, R14 ;  /* 0x000000fffff87224 */ /* 0x000fe200078e000e */
[----:B------:R-:W-:Y:S01]  /*2f60*/  ISETP.GT.U32.AND P5, PT, R5, R140, PT ;  /* 0x0000008c0500720c */ /* 0x000fe20003fa4070 */
[--C-:B------:R-:W-:Y:S01]  /*2f70*/  @!P1 IMAD.IADD R132, R132, 0x1, -R5.reuse ;  /* 0x0000000184849824 */ /* 0x100fe200078e0a05 */
[----:B------:R-:W-:Y:S01]  /*2f80*/  ISETP.GE.AND P1, PT, R6, RZ, PT ;  /* 0x000000ff0600720c */ /* 0x000fe20003f26270 */
[----:B------:R-:W-:Y:S01]  /*2f90*/  IMAD.MOV.U32 R124, RZ, RZ, R10 ;  /* 0x000000ffff7c7224 */ /* 0x000fe200078e000a */
[----:B------:R-:W-:Y:S01]  /*2fa0*/  LOP3.LUT R6, R3, 0x4, RZ, 0xfc, !PT ;  /* 0x0000000403067812 */ /* 0x000fe200078efcff */
[--C-:B------:R-:W-:Y:S01]  /*2fb0*/  @!P6 IMAD.IADD R122, R122, 0x1, -R5.reuse ;  /* 0x000000017a7ae824 */ /* 0x100fe200078e0a05 */
[----:B------:R-:W-:Y:S01]  /*2fc0*/  ISETP.GT.U32.AND P6, PT, R5, R130, PT ;  /* 0x000000820500720c */ /* 0x000fe20003fc4070 */
[--C-:B------:R-:W-:Y:S01]  /*2fd0*/  @!P3 IMAD.IADD R136, R136, 0x1, -R5.reuse ;  /* 0x000000018888b824 */ /* 0x100fe200078e0a05 */
[----:B------:R-:W-:Y:S01]  /*2fe0*/  ISETP.GE.AND P3, PT, R15, RZ, PT ;  /* 0x000000ff0f00720c */ /* 0x000fe20003f66270 */
[--C-:B------:R-:W-:Y:S01]  /*2ff0*/  @!P4 IMAD.IADD R138, R138, 0x1, -R5.reuse ;  /* 0x000000018a8ac824 */ /* 0x100fe200078e0a05 */
[----:B-1----:R-:W-:Y:S01]  /*3000*/  LEA R46, P4, R17, UR18, 0x2 ;  /* 0x00000012112e7c11 */ /* 0x002fe2000f8810ff */
[--C-:B------:R-:W-:Y:S01]  /*3010*/  @!P2 IMAD.IADD R134, R134, 0x1, -R5.reuse ;  /* 0x000000018686a824 */ /* 0x100fe200078e0a05 */
[----:B------:R-:W-:Y:S01]  /*3020*/  ISETP.GE.AND P2, PT, R25, RZ, PT ;  /* 0x000000ff1900720c */ /* 0x000fe20003f46270 */
[----:B------:R-:W-:Y:S01]  /*3030*/  @!P5 IMAD.IADD R140, R140, 0x1, -R5 ;  /* 0x000000018c8cd824 */ /* 0x000fe200078e0a05 */
[----:B------:R-:W-:Y:S01]  /*3040*/  ISETP.GE.AND P5, PT, R21, RZ, PT ;  /* 0x000000ff1500720c */ /* 0x000fe20003fa6270 */
[----:B------:R-:W-:Y:S01]  /*3050*/  IMAD.MOV.U32 R21, RZ, RZ, R12 ;  /* 0x000000ffff157224 */ /* 0x000fe200078e000c */
[----:B------:R-:W-:Y:S01]  /*3060*/  LEA.HI.X.SX32 R47, R17, UR19, 0x2, P4 ;  /* 0x00000013112f7c11 */ /* 0x000fe2000a0f16ff */
[----:B--2---:R-:W-:Y:S01]  /*3070*/  IMAD R16, R16, UR4, RZ ;  /* 0x0000000410107c24 */ /* 0x004fe2000f8e02ff */
[----:B------:R-:W-:Y:S01]  /*3080*/  ISETP.GE.AND P4, PT, R23, RZ, PT ;  /* 0x000000ff1700720c */ /* 0x000fe20003f86270 */
[----:B------:R-:W-:Y:S01]  /*3090*/  @!P1 IMAD.MOV R21, RZ, RZ, -R21 ;  /* 0x000000ffff159224 */ /* 0x000fe200078e0a15 */
[----:B------:R-:W-:Y:S01]  /*30a0*/  ISETP.GE.AND P1, PT, R35, RZ, PT ;  /* 0x000000ff2300720c */ /* 0x000fe20003f26270 */
[----:B------:R-:W-:Y:S01]  /*30b0*/  @!P3 IMAD.MOV R252, RZ, RZ, -R252 ;  /* 0x000000fffffcb224 */ /* 0x000fe200078e0afc */
[----:B------:R-:W-:Y:S01]  /*30c0*/  ISETP.GE.AND P3, PT, R33, RZ, PT ;  /* 0x000000ff2100720c */ /* 0x000fe20003f66270 */
[--C-:B------:R-:W-:Y:S01]  /*30d0*/  @!P6 IMAD.IADD R130, R130, 0x1, -R5.reuse ;  /* 0x000000018282e824 */ /* 0x100fe200078e0a05 */
[----:B------:R-:W-:Y:S01]  /*30e0*/  ISETP.GT.U32.AND P6, PT, R5, R142, PT ;  /* 0x0000008e0500720c */ /* 0x000fe20003fc4070 */
[----:B------:R-:W-:Y:S01]  /*30f0*/  @!P2 IMAD.MOV R250, RZ, RZ, -R250 ;  /* 0x000000fffffaa224 */ /* 0x000fe200078e0afa */
[----:B------:R-:W-:Y:S01]  /*3100*/  ISETP.GE.AND P2, PT, R31, RZ, PT ;  /* 0x000000ff1f00720c */ /* 0x000fe20003f46270 */
[----:B------:R-:W-:Y:S01]  /*3110*/  @!P5 IMAD.MOV R124, RZ, RZ, -R124 ;  /* 0x000000ffff7cd224 */ /* 0x000fe200078e0a7c */
[----:B------:R-:W-:Y:S01]  /*3120*/  ISETP.GE.AND P5, PT, R29, RZ, PT ;  /* 0x000000ff1d00720c */ /* 0x000fe20003fa6270 */
[--C-:B------:R-:W-:Y:S01]  /*3130*/  @!P0 IMAD.IADD R126, R126, 0x1, -R5.reuse ;  /* 0x000000017e7e8824 */ /* 0x100fe200078e0a05 */
[----:B------:R-:W-:Y:S01]  /*3140*/  ISETP.NE.U32.AND P0, PT, R7, RZ, PT ;  /* 0x000000ff0700720c */ /* 0x000fe20003f05070 */
[----:B------:R-:W-:Y:S01]  /*3150*/  @!P4 IMAD.MOV R248, RZ, RZ, -R248 ;  /* 0x000000fffff8c224 */ /* 0x000fe200078e0af8 */
[----:B------:R-:W-:Y:S01]  /*3160*/  ISETP.GE.AND P4, PT, R27, RZ, PT ;  /* 0x000000ff1b00720c */ /* 0x000fe20003f86270 */
[----:B------:R-:W-:Y:S01]  /*3170*/  @!P1 IMAD.MOV R20, RZ, RZ, -R20 ;  /* 0x000000ffff149224 */ /* 0x000fe200078e0a14 */
[----:B------:R-:W-:Y:S01]  /*3180*/  ISETP.GE.AND P1, PT, R45, RZ, PT ;  /* 0x000000ff2d00720c */ /* 0x000fe20003f26270 */
[----:B------:R-:W-:Y:S01]  /*3190*/  @!P3 IMAD.MOV R22, RZ, RZ, -R22 ;  /* 0x000000ffff16b224 */ /* 0x000fe200078e0a16 */
[----:B------:R-:W-:Y:S01]  /*31a0*/  ISETP.GE.AND P3, PT, R43, RZ, PT ;  /* 0x000000ff2b00720c */ /* 0x000fe20003f66270 */
[----:B------:R-:W-:Y:S01]  /*31b0*/  @!P6 IMAD.IADD R142, R142, 0x1, -R5 ;  /* 0x000000018e8ee824 */ /* 0x000fe200078e0a05 */
[C---:B------:R-:W-:Y:S01]  /*31c0*/  LEA R68, P6, R16.reuse, UR16, 0x2 ;  /* 0x0000001010447c11 */ /* 0x040fe2000f8c10ff */
[----:B------:R-:W-:Y:S01]  /*31d0*/  @!P2 IMAD.MOV R24, RZ, RZ, -R24 ;  /* 0x000000ffff18a224 */ /* 0x000fe200078e0a18 */
[----:B------:R-:W-:Y:S01]  /*31e0*/  ISETP.GE.AND P2, PT, R41, RZ, PT ;  /* 0x000000ff2900720c */ /* 0x000fe20003f46270 */
[----:B------:R-:W-:Y:S01]  /*31f0*/  @!P5 IMAD.MOV R26, RZ, RZ, -R26 ;  /* 0x000000ffff1ad224 */ /* 0x000fe200078e0a1a */
[----:B------:R-:W-:Y:S01]  /*3200*/  ISETP.GE.AND P5, PT, R39, RZ, PT ;  /* 0x000000ff2700720c */ /* 0x000fe20003fa6270 */
[----:B------:R-:W-:Y:S01]  /*3210*/  IMAD.U32 R15, RZ, RZ, UR20 ;  /* 0x00000014ff0f7e24 */ /* 0x000fe2000f8e00ff */
[----:B------:R-:W-:Y:S01]  /*3220*/  LEA.HI.X.SX32 R18, R16, UR17, 0x2, P6 ;  /* 0x0000001110127c11 */ /* 0x000fe2000b0f16ff */
[----:B------:R-:W-:Y:S01]  /*3230*/  @!P4 IMAD.MOV R28, RZ, RZ, -R28 ;  /* 0x000000ffff1cc224 */ /* 0x000fe200078e0a1c */
[----:B------:R-:W-:Y:S01]  /*3240*/  ISETP.GE.AND P4, PT, R37, RZ, PT ;  /* 0x000000ff2500720c */ /* 0x000fe20003f86270 */
[----:B------:R-:W-:Y:S01]  /*3250*/  @!P1 IMAD.MOV R30, RZ, RZ, -R30 ;  /* 0x000000ffff1e9224 */ /* 0x000fe200078e0a1e */
[----:B------:R-:W-:Y:S01]  /*3260*/  ISETP.GE.AND P1, PT, R57, RZ, PT ;  /* 0x000000ff3900720c */ /* 0x000fe20003f26270 */
[----:B------:R-:W-:Y:S01]  /*3270*/  @!P3 IMAD.MOV R32, RZ, RZ, -R32 ;  /* 0x000000ffff20b224 */ /* 0x000fe200078e0a20 */
[----:B------:R-:W-:Y:S01]  /*3280*/  ISETP.GE.AND P3, PT, R55, RZ, PT ;  /* 0x000000ff3700720c */ /* 0x000fe20003f66270 */
[----:B------:R-:W-:Y:S01]  /*3290*/  IMAD R31, R3, UR20, RZ ;  /* 0x00000014031f7c24 */ /* 0x000fe2000f8e02ff */
[----:B------:R-:W-:Y:S01]  /*32a0*/  ISETP.GE.AND P6, PT, R11, UR13, PT ;  /* 0x0000000d0b007c0c */ /* 0x000fe2000bfc6270 */
[----:B------:R-:W-:Y:S01]  /*32b0*/  @!P2 IMAD.MOV R34, RZ, RZ, -R34 ;  /* 0x000000ffff22a224 */ /* 0x000fe200078e0a22 */
[----:B------:R-:W-:Y:S01]  /*32c0*/  ISETP.GE.AND P2, PT, R53, RZ, PT ;  /* 0x000000ff3500720c */ /* 0x000fe20003f46270 */
[----:B------:R-:W-:Y:S01]  /*32d0*/  @!P5 IMAD.MOV R36, RZ, RZ, -R36 ;  /* 0x000000ffff24d224 */ /* 0x000fe200078e0a24 */
[----:B------:R-:W-:Y:S01]  /*32e0*/  ISETP.GE.AND P5, PT, R51, RZ, PT ;  /* 0x000000ff3300720c */ /* 0x000fe20003fa6270 */
[----:B------:R-:W-:Y:S01]  /*32f0*/  IMAD.U32 R14, RZ, RZ, UR20 ;  /* 0x00000014ff0e7e24 */ /* 0x000fe2000f8e00ff */
[----:B------:R-:W-:Y:S01]  /*3300*/  SEL R5, R4, RZ, !P6 ;  /* 0x000000ff04057207 */ /* 0x000fe20007000000 */
[----:B------:R-:W-:Y:S01]  /*3310*/  @!P4 IMAD.MOV R38, RZ, RZ, -R38 ;  /* 0x000000ffff26c224 */ /* 0x000fe200078e0a26 */
[----:B------:R-:W-:Y:S01]  /*3320*/  ISETP.GE.AND P4, PT, R49, RZ, PT ;  /* 0x000000ff3100720c */ /* 0x000fe20003f86270 */
[----:B------:R-:W-:Y:S01]  /*3330*/  @!P1 IMAD.MOV R40, RZ, RZ, -R40 ;  /* 0x000000ffff289224 */ /* 0x000fe200078e0a28 */
[----:B------:R-:W-:Y:S01]  /*3340*/  ISETP.GE.AND P1, PT, R67, RZ, PT ;  /* 0x000000ff4300720c */ /* 0x000fe20003f26270 */
[----:B------:R-:W-:Y:S01]  /*3350*/  @!P3 IMAD.MOV R42, RZ, RZ, -R42 ;  /* 0x000000ffff2ab224 */ /* 0x000fe200078e0a2a */
[----:B------:R-:W-:Y:S01]  /*3360*/  ISETP.GE.AND P3, PT, R65, RZ, PT ;  /* 0x000000ff4100720c */ /* 0x000fe20003f66270 */
[----:B------:R-:W-:Y:S01]  /*3370*/  IMAD R15, R15, 0x2, R31 ;  /* 0x000000020f0f7824 */ /* 0x000fe200078e021f */
[----:B------:R-:W-:Y:S01]  /*3380*/  ISETP.GE.AND P6, PT, R119, RZ, PT ;  /* 0x000000ff7700720c */ /* 0x000fe20003fc6270 */
[----:B------:R-:W-:Y:S01]  /*3390*/  @!P2 IMAD.MOV R44, RZ, RZ, -R44 ;  /* 0x000000ffff2ca224 */ /* 0x000fe200078e0a2c */
[----:B------:R-:W-:Y:S01]  /*33a0*/  ISETP.GE.AND P2, PT, R63, RZ, PT ;  /* 0x000000ff3f00720c */ /* 0x000fe20003f46270 */
[----:B------:R-:W-:Y:S01]  /*33b0*/  @!P5 IMAD.MOV R48, RZ, RZ, -R48 ;  /* 0x000000ffff30d224 */ /* 0x000fe200078e0a30 */
[----:B------:R-:W-:Y:S01]  /*33c0*/  ISETP.GE.AND P5, PT, R61, RZ, PT ;  /* 0x000000ff3d00720c */ /* 0x000fe20003fa6270 */
[----:B------:R-:W-:Y:S01]  /*33d0*/  IMAD.U32 R13, RZ, RZ, UR20 ;  /* 0x00000014ff0d7e24 */ /* 0x000fe2000f8e00ff */
[----:B------:R-:W1:Y:S01]  /*33e0*/  LDS R29, [UR10] ;  /* 0x0000000aff1d7984 */ /* 0x000e620008000800 */
[----:B------:R-:W-:Y:S01]  /*33f0*/  @!P4 IMAD.MOV R50, RZ, RZ, -R50 ;  /* 0x000000ffff32c224 */ /* 0x000fe200078e0a32 */
[----:B------:R-:W-:Y:S01]  /*3400*/  ISETP.GE.AND P4, PT, R59, RZ, PT ;  /* 0x000000ff3b00720c */ /* 0x000fe20003f86270 */
[----:B------:R-:W-:Y:S01]  /*3410*/  @!P1 IMAD.MOV R52, RZ, RZ, -R52 ;  /* 0x000000ffff349224 */ /* 0x000fe200078e0a34 */
[----:B------:R-:W-:Y:S01]  /*3420*/  ISETP.GE.AND P1, PT, R77, RZ, PT ;  /* 0x000000ff4d00720c */ /* 0x000fe20003f26270 */
[----:B------:R-:W-:Y:S01]  /*3430*/  @!P3 IMAD.MOV R54, RZ, RZ, -R54 ;  /* 0x000000ffff36b224 */ /* 0x000fe200078e0a36 */
[----:B------:R-:W-:Y:S01]  /*3440*/  ISETP.GE.AND P3, PT, R75, RZ, PT ;  /* 0x000000ff4b00720c */ /* 0x000fe20003f66270 */
[----:B------:R-:W-:Y:S01]  /*3450*/  IMAD R14, R14, 0x2, R15 ;  /* 0x000000020e0e7824 */ /* 0x000fe200078e020f */
[----:B------:R2:W-:Y:S01]  /*3460*/  STL [R1+0x4], R31 ;  /* 0x0000041f01007387 */ /* 0x0005e20000100800 */
[----:B------:R-:W-:Y:S01]  /*3470*/  @!P2 IMAD.MOV R56, RZ, RZ, -R56 ;  /* 0x000000ffff38a224 */ /* 0x000fe200078e0a38 */
[----:B------:R-:W-:Y:S01]  /*3480*/  ISETP.GE.AND P2, PT, R73, RZ, PT ;  /* 0x000000ff4900720c */ /* 0x000fe20003f46270 */
[----:B------:R-:W-:Y:S01]  /*3490*/  @!P5 IMAD.MOV R58, RZ, RZ, -R58 ;  /* 0x000000ffff3ad224 */ /* 0x000fe200078e0a3a */
[----:B------:R-:W-:Y:S01]  /*34a0*/  ISETP.GE.AND P5, PT, R71, RZ, PT ;  /* 0x000000ff4700720c */ /* 0x000fe20003fa6270 */
[----:B------:R-:W-:Y:S01]  /*34b0*/  IMAD.U32 R12, RZ, RZ, UR20 ;  /* 0x00000014ff0c7e24 */ /* 0x000fe2000f8e00ff */
[----:B------:R-:W-:Y:S01]  /*34c0*/  USHF.L.U32 UR4, UR14, 0x15, URZ ;  /* 0x000000150e047899 */ /* 0x000fe200080006ff */
[----:B------:R-:W-:Y:S01]  /*34d0*/  @!P4 IMAD.MOV R60, RZ, RZ, -R60 ;  /* 0x000000ffff3cc224 */ /* 0x000fe200078e0a3c */
[----:B------:R-:W-:Y:S01]  /*34e0*/  ISETP.GE.AND P4, PT, R69, RZ, PT ;  /* 0x000000ff4500720c */ /* 0x000fe20003f86270 */
[----:B------:R-:W-:Y:S01]  /*34f0*/  @!P1 IMAD.MOV R62, RZ, RZ, -R62 ;  /* 0x000000ffff3e9224 */ /* 0x000fe200078e0a3e */
[----:B------:R-:W-:Y:S01]  /*3500*/  ISETP.GE.AND P1, PT, R87, RZ, PT ;  /* 0x000000ff5700720c */ /* 0x000fe20003f26270 */
[----:B------:R-:W-:Y:S01]  /*3510*/  @!P3 IMAD.MOV R64, RZ, RZ, -R64 ;  /* 0x000000ffff40b224 */ /* 0x000fe200078e0a40 */
[----:B------:R-:W-:Y:S01]  /*3520*/  ISETP.GE.AND P3, PT, R85, RZ, PT ;  /* 0x000000ff5500720c */ /* 0x000fe20003f66270 */
[----:B------:R-:W-:Y:S01]  /*3530*/  IMAD R13, R13, 0x2, R14 ;  /* 0x000000020d0d7824 */ /* 0x000fe200078e020e */
[----:B------:R-:W-:Y:S01]  /*3540*/  ULOP3.LUT UR4, UR4, 0x600000, URZ, 0xc0, !UPT ;  /* 0x0060000004047892 */ /* 0x000fe2000f8ec0ff */
[----:B------:R-:W-:Y:S01]  /*3550*/  @!P2 IMAD.MOV R66, RZ, RZ, -R66 ;  /* 0x000000ffff42a224 */ /* 0x000fe200078e0a42 */
[----:B------:R-:W-:Y:S01]  /*3560*/  ISETP.GE.AND P2, PT, R83, RZ, PT ;  /* 0x000000ff5300720c */ /* 0x000fe20003f46270 */
[----:B------:R-:W-:Y:S01]  /*3570*/  @!P5 IMAD.MOV R70, RZ, RZ, -R70 ;  /* 0x000000ffff46d224 */ /* 0x000fe200078e0a46 */
[----:B------:R-:W-:Y:S01]  /*3580*/  ISETP.GE.AND P5, PT, R81, RZ, PT ;  /* 0x000000ff5100720c */ /* 0x000fe20003fa6270 */
[----:B------:R-:W-:-:S02]  /*3590*/  IMAD.U32 R11, RZ, RZ, UR20 ;  /* 0x00000014ff0b7e24 */ /* 0x000fc4000f8e00ff */
[----:B------:R-:W-:Y:S01]  /*35a0*/  @!P4 IMAD.MOV R72, RZ, RZ, -R72 ;  /* 0x000000ffff48c224 */ /* 0x000fe200078e0a48 */
[----:B------:R-:W-:Y:S01]  /*35b0*/  ISETP.GE.AND P4, PT, R79, RZ, PT ;  /* 0x000000ff4f00720c */ /* 0x000fe20003f86270 */
[----:B------:R-:W-:Y:S01]  /*35c0*/  @!P1 IMAD.MOV R74, RZ, RZ, -R74 ;  /* 0x000000ffff4a9224 */ /* 0x000fe200078e0a4a */
[----:B------:R-:W-:Y:S01]  /*35d0*/  ISETP.GE.AND P1, PT, R97, RZ, PT ;  /* 0x000000ff6100720c */ /* 0x000fe20003f26270 */
[----:B------:R-:W-:Y:S01]  /*35e0*/  @!P3 IMAD.MOV R76, RZ, RZ, -R76 ;  /* 0x000000ffff4cb224 */ /* 0x000fe200078e0a4c */
[----:B------:R-:W-:Y:S01]  /*35f0*/  ISETP.GE.AND P3, PT, R95, RZ, PT ;  /* 0x000000ff5f00720c */ /* 0x000fe20003f66270 */
[----:B------:R-:W-:Y:S02]  /*3600*/  IMAD R12, R12, 0x2, R13 ;  /* 0x000000020c0c7824 */ /* 0x000fe400078e020d */
[----:B------:R-:W-:Y:S01]  /*3610*/  @!P2 IMAD.MOV R78, RZ, RZ, -R78 ;  /* 0x000000ffff4ea224 */ /* 0x000fe200078e0a4e */
[----:B------:R-:W-:Y:S01]  /*3620*/  ISETP.GE.AND P2, PT, R93, RZ, PT ;  /* 0x000000ff5d00720c */ /* 0x000fe20003f46270 */
[----:B------:R-:W-:Y:S01]  /*3630*/  @!P5 IMAD.MOV R80, RZ, RZ, -R80 ;  /* 0x000000ffff50d224 */ /* 0x000fe200078e0a50 */
[----:B------:R-:W-:Y:S01]  /*3640*/  ISETP.GE.AND P5, PT, R91, RZ, PT ;  /* 0x000000ff5b00720c */ /* 0x000fe20003fa6270 */
[----:B------:R-:W-:Y:S01]  /*3650*/  IMAD.U32 R10, RZ, RZ, UR20 ;  /* 0x00000014ff0a7e24 */ /* 0x000fe2000f8e00ff */
[----:B-1----:R-:W-:Y:S01]  /*3660*/  R2UR UR30, R29 ;  /* 0x000000001d1e72ca */ /* 0x002fe200000e0000 */
[----:B------:R-:W-:Y:S01]  /*3670*/  @!P4 IMAD.MOV R82, RZ, RZ, -R82 ;  /* 0x000000ffff52c224 */ /* 0x000fe200078e0a52 */
[----:B------:R-:W-:Y:S01]  /*3680*/  ISETP.GE.AND P4, PT, R89, RZ, PT ;  /* 0x000000ff5900720c */ /* 0x000fe20003f86270 */
[----:B------:R-:W-:Y:S01]  /*3690*/  @!P1 IMAD.MOV R84, RZ, RZ, -R84 ;  /* 0x000000ffff549224 */ /* 0x000fe200078e0a54 */
[----:B------:R-:W-:Y:S01]  /*36a0*/  ISETP.GE.AND P1, PT, R107, RZ, PT ;  /* 0x000000ff6b00720c */ /* 0x000fe20003f26270 */
[----:B------:R-:W-:Y:S01]  /*36b0*/  @!P3 IMAD.MOV R86, RZ, RZ, -R86 ;  /* 0x000000ffff56b224 */ /* 0x000fe200078e0a56 */
[----:B------:R-:W-:Y:S01]  /*36c0*/  ISETP.GE.AND P3, PT, R105, RZ, PT ;  /* 0x000000ff6900720c */ /* 0x000fe20003f66270 */
[----:B------:R-:W-:-:S02]  /*36d0*/  IMAD R11, R11, 0x2, R12 ;  /* 0x000000020b0b7824 */ /* 0x000fc400078e020c */
[----:B------:R-:W-:Y:S01]  /*36e0*/  @!P2 IMAD.MOV R88, RZ, RZ, -R88 ;  /* 0x000000ffff58a224 */ /* 0x000fe200078e0a58 */
[----:B------:R-:W-:Y:S01]  /*36f0*/  ISETP.GE.AND P2, PT, R103, RZ, PT ;  /* 0x000000ff6700720c */ /* 0x000fe20003f46270 */
[----:B------:R-:W-:Y:S01]  /*3700*/  @!P5 IMAD.MOV R90, RZ, RZ, -R90 ;  /* 0x000000ffff5ad224 */ /* 0x000fe200078e0a5a */
[----:B------:R-:W-:Y:S01]  /*3710*/  ISETP.GE.AND P5, PT, R101, RZ, PT ;  /* 0x000000ff6500720c */ /* 0x000fe20003fa6270 */
[----:B------:R-:W-:Y:S02]  /*3720*/  IMAD.U32 R9, RZ, RZ, UR20 ;  /* 0x00000014ff097e24 */ /* 0x000fe4000f8e00ff */
        /* <DEDUP_REMOVED lines=25> */
[----:B------:R-:W-:Y:S01]  /*38c0*/  BAR.SYNC.DEFER_BLOCKING 0x0 ;  /* 0x0000000000007b1d */ /* 0x000fe20000010000 */
[----:B------:R-:W-:Y:S01]  /*38d0*/  ISETP.GE.AND P4, PT, R6, UR13, PT ;  /* 0x0000000d06007c0c */ /* 0x000fe2000bf86270 */
[----:B------:R-:W-:Y:S01]  /*38e0*/  @!P1 IMAD.MOV R118, RZ, RZ, -R118 ;  /* 0x000000ffff769224 */ /* 0x000fe200078e0a76 */
[----:B------:R-:W-:Y:S01]  /*38f0*/  ISETP.NE.U32.AND P1, PT, R5, RZ, PT ;  /* 0x000000ff0500720c */ /* 0x000fe20003f25070 */
[----:B------:R-:W-:Y:S01]  /*3900*/  IMAD R8, R8, 0x2, R9 ;  /* 0x0000000208087824 */ /* 0x000fe200078e0209 */
        /* <DEDUP_REMOVED lines=8> */
[----:B------:R-:W-:Y:S01]  /*3990*/  LOP3.LUT R6, R3, 0x6, RZ, 0xfc, !PT ;  /* 0x0000000603067812 */ /* 0x000fe200078efcff */
[----:B------:R-:W-:Y:S01]  /*39a0*/  @!P6 IMAD.MOV R122, RZ, RZ, -R122 ;  /* 0x000000ffff7ae224 */ /* 0x000fe200078e0a7a */
[----:B------:R-:W-:-:S02]  /*39b0*/  ISETP.NE.U32.AND P3, PT, R5, RZ, PT ;  /* 0x000000ff0500720c */ /* 0x000fc40003f65070 */
[----:B------:R-:W-:-:S03]  /*39c0*/  ISETP.GE.AND P6, PT, R139, RZ, PT ;  /* 0x000000ff8b00720c */ /* 0x000fc60003fc6270 */
[----:B------:R-:W-:Y:S01]  /*39d0*/  @!P4 IMAD.MOV R126, RZ, RZ, -R126 ;  /* 0x000000ffff7ec224 */ /* 0x000fe200078e0a7e */
[----:B------:R-:W-:Y:S01]  /*39e0*/  ISETP.GE.AND P4, PT, R129, RZ, PT ;  /* 0x000000ff8100720c */ /* 0x000fe20003f86270 */
[----:B------:R-:W-:Y:S01]  /*39f0*/  @!P2 IMAD.MOV R128, RZ, RZ, -R128 ;  /* 0x000000ffff80a224 */ /* 0x000fe200078e0a80 */
[----:B------:R-:W-:Y:S01]  /*3a00*/  ISETP.GE.AND P2, PT, R141, RZ, PT ;  /* 0x000000ff8d00720c */ /* 0x000fe20003f46270 */
[----:B------:R-:W-:Y:S01]  /*3a10*/  @!P5 IMAD.MOV R130, RZ, RZ, -R130 ;  /* 0x000000ffff82d224 */ /* 0x000fe200078e0a82 */
[----:B------:R-:W-:-:S05]  /*3a20*/  ISETP.GE.AND P5, PT, R143, RZ, PT ;  /* 0x000000ff8f00720c */ /* 0x000fca0003fa6270 */
[----:B------:R-:W-:-:S04]  /*3a30*/  @!P6 IMAD.MOV R134, RZ, RZ, -R134 ;  /* 0x000000ffff86e224 */ /* 0x000fc800078e0a86 */
[----:B------:R-:W-:Y:S01]  /*3a40*/  @!P4 IMAD.MOV R132, RZ, RZ, -R132 ;  /* 0x000000ffff84c224 */ /* 0x000fe200078e0a84 */
[----:B------:R-:W-:Y:S01]  /*3a50*/  ISETP.GE.AND P4, PT, R6, UR13, PT ;  /* 0x0000000d06007c0c */ /* 0x000fe2000bf86270 */
[----:B------:R-:W-:Y:S01]  /*3a60*/  @!P2 IMAD.MOV R136, RZ, RZ, -R136 ;  /* 0x000000ffff88a224 */ /* 0x000fe200078e0a88 */
[----:B------:R-:W-:Y:S01]  /*3a70*/  ISETP.GE.AND P2, PT, R131, RZ, PT ;  /* 0x000000ff8300720c */ /* 0x000fe20003f46270 */
[----:B------:R-:W-:Y:S01]  /*3a80*/  IMAD.U32 R6, RZ, RZ, UR20 ;  /* 0x00000014ff067e24 */ /* 0x000fe2000f8e00ff */
[----:B------:R-:W-:Y:S01]  /*3a90*/  SEL R5, R4, RZ, !P4 ;  /* 0x000000ff04057207 */ /* 0x000fe20006000000 */
[----:B------:R-:W-:Y:S01]  /*3aa0*/  @!P5 IMAD.MOV R138, RZ, RZ, -R138 ;  /* 0x000000ffff8ad224 */ /* 0x000fe200078e0a8a */
[----:B------:R-:W-:Y:S01]  /*3ab0*/  ISETP.GE.AND P5, PT, R144, RZ, PT ;  /* 0x000000ff9000720c */ /* 0x000fe20003fa6270 */
[----:B------:R-:W-:Y:S01]  /*3ac0*/  IMAD R6, R6, 0x2, R7 ;  /* 0x0000000206067824 */ /* 0x000fe200078e0207 */
[----:B------:R-:W-:Y:S01]  /*3ad0*/  ISETP.NE.U32.AND P4, PT, R5, RZ, PT ;  /* 0x000000ff0500720c */ /* 0x000fe20003f85070 */
[----:B------:R-:W-:-:S02]  /*3ae0*/  IMAD.U32 R5, RZ, RZ, UR20 ;  /* 0x00000014ff057e24 */ /* 0x000fc4000f8e00ff */
[----:B------:R-:W-:Y:S02]  /*3af0*/  IMAD.U32 R144, RZ, RZ, UR20 ;  /* 0x00000014ff907e24 */ /* 0x000fe4000f8e00ff */
[----:B------:R-:W-:Y:S02]  /*3b00*/  IMAD R5, R5, 0x2, R6 ;  /* 0x0000000205057824 */ /* 0x000fe400078e0206 */
[----:B------:R-:W-:Y:S01]  /*3b10*/  @!P2 IMAD.MOV R140, RZ, RZ, -R140 ;  /* 0x000000ffff8ca224 */ /* 0x000fe200078e0a8c */
[----:B------:R-:W-:Y:S01]  /*3b20*/  ISETP.NE.AND P2, PT, R19, RZ, PT ;  /* 0x000000ff1300720c */ /* 0x000fe20003f45270 */
[----:B------:R-:W-:Y:S01]  /*3b30*/  IMAD R23, R144, 0x2, R5 ;  /* 0x0000000290177824 */ /* 0x000fe200078e0205 */
[----:B------:R-:W-:Y:S01]  /*3b40*/  LOP3.LUT R19, RZ, R19, RZ, 0x33, !PT ;  /* 0x00000013ff137212 */ /* 0x000fe200078e33ff */
[----:B------:R-:W-:Y:S02]  /*3b50*/  @!P5 IMAD.MOV R142, RZ, RZ, -R142 ;  /* 0x000000ffff8ed224 */ /* 0x000fe400078e0a8e */
[----:B------:R-:W-:Y:S01]  /*3b60*/  IMAD R25, R146, 0x2, R23 ;  /* 0x0000000292197824 */ /* 0x000fe200078e0217 */
[----:B------:R-:W-:-:S02]  /*3b70*/  SEL R225, R19, R66, !P2 ;  /* 0x0000004213e17207 */ /* 0x000fc40005000000 */
[----:B------:R-:W-:Y:S01]  /*3b80*/  LEA R66, P5, R23, R68, 0x2 ;  /* 0x0000004417427211 */ /* 0x000fe200078a10ff */
[----:B------:R-:W-:Y:S01]  /*3b90*/  IMAD R27, R144, 0x2, R25 ;  /* 0x00000002901b7824 */ /* 0x000fe200078e0219 */
[C---:B------:R-:W-:Y:S02]  /*3ba0*/  SEL R240, R19.reuse, R34, !P2 ;  /* 0x0000002213f07207 */ /* 0x040fe40005000000 */
[C---:B------:R-:W-:Y:S02]  /*3bb0*/  SEL R239, R19.reuse, R36, !P2 ;  /* 0x0000002413ef7207 */ /* 0x040fe40005000000 */
[C---:B------:R-:W-:Y:S02]  /*3bc0*/  SEL R238, R19.reuse, R38, !P2 ;  /* 0x0000002613ee7207 */ /* 0x040fe40005000000 */
[C---:B------:R-:W-:Y:S02]  /*3bd0*/  SEL R237, R19.reuse, R40, !P2 ;  /* 0x0000002813ed7207 */ /* 0x040fe40005000000 */
[----:B------:R-:W-:-:S02]  /*3be0*/  SEL R236, R19, R42, !P2 ;  /* 0x0000002a13ec7207 */ /* 0x000fc40005000000 */
[C---:B------:R-:W-:Y:S02]  /*3bf0*/  SEL R235, R19.reuse, R44, !P2 ;  /* 0x0000002c13eb7207 */ /* 0x040fe40005000000 */
[C---:B------:R-:W-:Y:S02]  /*3c00*/  SEL R234, R19.reuse, R48, !P2 ;  /* 0x0000003013ea7207 */ /* 0x040fe40005000000 */
[C---:B------:R-:W-:Y:S02]  /*3c10*/  SEL R233, R19.reuse, R50, !P2 ;  /* 0x0000003213e97207 */ /* 0x040fe40005000000 */
[C---:B------:R-:W-:Y:S02]  /*3c20*/  SEL R232, R19.reuse, R52, !P2 ;  /* 0x0000003413e87207 */ /* 0x040fe40005000000 */
[C---:B------:R-:W-:Y:S02]  /*3c30*/  SEL R231, R19.reuse, R54, !P2 ;  /* 0x0000003613e77207 */ /* 0x040fe40005000000 */
[----:B------:R-:W-:-:S02]  /*3c40*/  SEL R251, R19, R21, !P2 ;  /* 0x0000001513fb7207 */ /* 0x000fc40005000000 */
[C---:B------:R-:W-:Y:S02]  /*3c50*/  SEL R250, R19.reuse, R250, !P2 ;  /* 0x000000fa13fa7207 */ /* 0x040fe40005000000 */
[----:B------:R-:W-:Y:S01]  /*3c60*/  SEL R249, R19, R124, !P2 ;  /* 0x0000007c13f97207 */ /* 0x000fe20005000000 */
[----:B------:R-:W-:Y:S01]  /*3c70*/  IMAD R251, R251, UR15, RZ ;  /* 0x0000000ffbfb7c24 */ /* 0x000fe2000f8e02ff */
        /* <DEDUP_REMOVED lines=49> */
[----:B------:R-:W-:Y:S01]  /*3f90*/  SEL R252, R19, R252, !P2 ;  /* 0x000000fc13fc7207 */ /* 0x000fe20005000000 */
[----:B------:R-:W-:Y:S01]  /*3fa0*/  IMAD R19, R146, 0x2, R27 ;  /* 0x0000000292137824 */ /* 0x000fe200078e021b */
[----:B------:R-:W-:Y:S02]  /*3fb0*/  LEA R64, P2, R25, R68, 0x2 ;  /* 0x0000004419407211 */ /* 0x000fe400078410ff */
[----:B------:R-:W-:-:S02]  /*3fc0*/  LEA.HI.X.SX32 R67, R23, R18, 0x2, P5 ;  /* 0x0000001217437211 */ /* 0x000fc400028f16ff */
[----:B------:R-:W-:Y:S02]  /*3fd0*/  LEA R60, P5, R27, R68, 0x2 ;  /* 0x000000441b3c7211 */ /* 0x000fe400078a10ff */
[-C--:B------:R-:W-:Y:S02]  /*3fe0*/  LEA.HI.X.SX32 R65, R25, R18.reuse, 0x2, P2 ;  /* 0x0000001219417211 */ /* 0x080fe400010f16ff */
[----:B------:R-:W-:Y:S02]  /*3ff0*/  LEA.HI.X.SX32 R61, R27, R18, 0x2, P5 ;  /* 0x000000121b3d7211 */ /* 0x000fe400028f16ff */
[-C--:B------:R-:W-:Y:S02]  /*4000*/  LEA R206, P2, R31, R68.reuse, 0x2 ;  /* 0x000000441fce7211 */ /* 0x080fe400078410ff */
[----:B------:R-:W-:Y:S02]  /*4010*/  LEA R88, P5, R15, R68, 0x2 ;  /* 0x000000440f587211 */ /* 0x000fe400078a10ff */
[----:B------:R-:W-:-:S02]  /*4020*/  LEA.HI.X.SX32 R207, R31, R18, 0x2, P2 ;  /* 0x000000121fcf7211 */ /* 0x000fc400010f16ff */
[C---:B------:R-:W-:Y:S02]  /*4030*/  LEA R86, P2, R14.reuse, R68, 0x2 ;  /* 0x000000440e567211 */ /* 0x040fe400078410ff */
[----:B------:R-:W-:Y:S02]  /*4040*/  LEA.HI.X.SX32 R89, R15, R18, 0x2, P5 ;  /* 0x000000120f597211 */ /* 0x000fe400028f16ff */
[C---:B------:R-:W-:Y:S02]  /*4050*/  LEA R84, P5, R13.reuse, R68, 0x2 ;  /* 0x000000440d547211 */ /* 0x040fe400078a10ff */
[----:B------:R-:W-:Y:S02]  /*4060*/  LEA.HI.X.SX32 R87, R14, R18, 0x2, P2 ;  /* 0x000000120e577211 */ /* 0x000fe400010f16ff */
[----:B------:R-:W-:Y:S02]  /*4070*/  LEA R82, P2, R12, R68, 0x2 ;  /* 0x000000440c527211 */ /* 0x000fe400078410ff */
[----:B------:R-:W-:-:S02]  /*4080*/  LEA.HI.X.SX32 R85, R13, R18, 0x2, P5 ;  /* 0x000000120d557211 */ /* 0x000fc400028f16ff */
[----:B------:R-:W-:Y:S02]  /*4090*/  LEA R80, P5, R11, R68, 0x2 ;  /* 0x000000440b507211 */ /* 0x000fe400078a10ff */
[----:B------:R-:W-:Y:S02]  /*40a0*/  LEA.HI.X.SX32 R83, R12, R18, 0x2, P2 ;  /* 0x000000120c537211 */ /* 0x000fe400010f16ff */
[-C--:B------:R-:W-:Y:S02]  /*40b0*/  LEA R56, P6, R19, R68.reuse, 0x2 ;  /* 0x0000004413387211 */ /* 0x080fe400078c10ff */
[----:B------:R-:W-:Y:S02]  /*40c0*/  LEA R78, P2, R10, R68, 0x2 ;  /* 0x000000440a4e7211 */ /* 0x000fe400078410ff */
[----:B------:R-:W-:Y:S02]  /*40d0*/  LEA.HI.X.SX32 R81, R11, R18, 0x2, P5 ;  /* 0x000000120b517211 */ /* 0x000fe400028f16ff */
[----:B------:R-:W-:-:S02]  /*40e0*/  LEA R76, P5, R9, R68, 0x2 ;  /* 0x00000044094c7211 */ /* 0x000fc400078a10ff */
[-C--:B------:R-:W-:Y:S02]  /*40f0*/  LEA.HI.X.SX32 R57, R19, R18.reuse, 0x2, P6 ;  /* 0x0000001213397211 */ /* 0x080fe400030f16ff */
[----:B------:R-:W-:Y:S02]  /*4100*/  LEA.HI.X.SX32 R79, R10, R18, 0x2, P2 ;  /* 0x000000120a4f7211 */ /* 0x000fe400010f16ff */
[----:B------:R-:W-:Y:S02]  /*4110*/  LEA R74, P2, R8, R68, 0x2 ;  /* 0x00000044084a7211 */ /* 0x000fe400078410ff */
[----:B------:R-:W-:Y:S02]  /*4120*/  LEA.HI.X.SX32 R77, R9, R18, 0x2, P5 ;  /* 0x00000012094d7211 */ /* 0x000fe400028f16ff */
[----:B------:R-:W-:Y:S02]  /*4130*/  LEA R70, P6, R6, R68, 0x2 ;  /* 0x0000004406467211 */ /* 0x000fe400078c10ff */
[----:B------:R-:W-:-:S02]  /*4140*/  LOP3.LUT R24, R147, 0x7f, RZ, 0xc0, !PT ;  /* 0x0000007f93187812 */ /* 0x000fc400078ec0ff */
[C---:B------:R-:W-:Y:S02]  /*4150*/  LEA R72, P5, R7.reuse, R68, 0x2 ;  /* 0x0000004407487211 */ /* 0x040fe400078a10ff */
[-C--:B------:R-:W-:Y:S02]  /*4160*/  LEA.HI.X.SX32 R75, R8, R18.reuse, 0x2, P2 ;  /* 0x00000012084b7211 */ /* 0x080fe400010f16ff */
[-C--:B------:R-:W-:Y:S02]  /*4170*/  LEA.HI.X.SX32 R71, R6, R18.reuse, 0x2, P6 ;  /* 0x0000001206477211 */ /* 0x080fe400030f16ff */
[----:B------:R-:W-:Y:S02]  /*4180*/  LEA.HI.X.SX32 R73, R7, R18, 0x2, P5 ;  /* 0x0000001207497211 */ /* 0x000fe400028f16ff */
[----:B------:R-:W-:Y:S02]  /*4190*/  ISETP.NE.U32.AND P2, PT, R24, RZ, PT ;  /* 0x000000ff1800720c */ /* 0x000fe40003f45070 */
[----:B------:R-:W-:-:S02]  /*41a0*/  LOP3.LUT R23, R3, 0x8, RZ, 0xfc, !PT ;  /* 0x0000000803177812 */ /* 0x000fc400078efcff */
[----:B------:R-:W-:Y:S02]  /*41b0*/  LEA R68, P6, R5, R68, 0x2 ;  /* 0x0000004405447211 */ /* 0x000fe400078c10ff */
[C---:B------:R-:W-:Y:S02]  /*41c0*/  LOP3.LUT R22, R3.reuse, 0xa, RZ, 0xfc, !PT ;  /* 0x0000000a03167812 */ /* 0x040fe400078efcff */
[C---:B------:R-:W-:Y:S02]  /*41d0*/  LOP3.LUT R21, R3.reuse, 0xc, RZ, 0xfc, !PT ;  /* 0x0000000c03157812 */ /* 0x040fe400078efcff */
[----:B------:R-:W-:Y:S01]  /*41e0*/  LOP3.LUT R20, R3, 0xe, RZ, 0xfc, !PT ;  /* 0x0000000e03147812 */ /* 0x000fe200078efcff */
[----:B--2-4-:R-:W-:Y:S06]  /*41f0*/  BRA.U UP0, `(.L_x_5) ;  /* 0x0000000100187547 */ /* 0x014fec000b800000 */
[----:B------:R-:W-:Y:S01]  /*4200*/  ELECT P5, URZ, PT ;  /* 0x0000000000ff782f */ /* 0x000fe200038a0000 */
[----:B------:R-:W-:Y:S01]  /*4210*/  IMAD.MOV.U32 R19, RZ, RZ, 0x1 ;  /* 0x00000001ff137424 */ /* 0x000fe200078e00ff */
[----:B------:R-:W-:Y:S01]  /*4220*/  UMOV UR6, 0x40 ;  /* 0x0000004000067882 */ /* 0x000fe20000000000 */
[----:B------:R-:W-:Y:S01]  /*4230*/  UVIRTCOUNT.DEALLOC.SMPOOL 0x80 ;  /* 0x000000800000784c */ /* 0x000fe20000000000 */
[----:B------:R-:W-:-:S09]  /*4240*/  ULEA UR6, UR5, UR6, 0x18 ;  /* 0x0000000605067291 */ /* 0x000fd2000f8ec0ff */
[----:B------:R1:W-:Y:S03]  /*4250*/  @P5 STS.U8 [UR6], R19 ;  /* 0x00000013ff005988 */ /* 0x0003e60008000006 */
.L_x_5:
[----:B------:R-:W-:Y:S01]  /*4260*/  UIADD3 UR11, UPT, UPT, UR30, UR4, URZ ;  /* 0x000000041e0b7290 */ /* 0x000fe2000fffe0ff */
[----:B------:R-:W-:Y:S01]  /*4270*/  ISETP.GE.AND P5, PT, R23, UR13, PT ;  /* 0x0000000d17007c0c */ /* 0x000fe2000bfa6270 */
[----:B------:R-:W-:Y:S01]  /*4280*/  VOTEU.ALL UP1, P2 ;  /* 0x0000000000ff7886 */ /* 0x000fe20001020000 */
[----:B------:R-:W-:Y:S01]  /*4290*/  LEA.HI.X.SX32 R69, R5, R18, 0x2, P6 ;  /* 0x0000001205457211 */ /* 0x000fe200030f16ff */
[----:B------:R-:W-:Y:S01]  /*42a0*/  VOTEU.ALL UP2, P2 ;  /* 0x0000000000ff7886 */ /* 0x000fe20001040000 */
[----:B------:R-:W-:Y:S01]  /*42b0*/  LEA R26, P6, R251, R46, 0x2 ;  /* 0x0000002efb1a7211 */ /* 0x000fe200078c10ff */
[----:B------:R-:W-:Y:S01]  /*42c0*/  IMAD.SHL.U32 R24, R24, 0x4, RZ ;  /* 0x0000000418187824 */ /* 0x000fe200078e00ff */
[----:B------:R-:W-:-:S04]  /*42d0*/  @!UP1 UIADD3 UR16, UPT, UPT, -UR7, 0x100000, URZ ;  /* 0x0010000007109890 */ /* 0x000fc8000fffe1ff */
[----:B------:R-:W-:Y:S02]  /*42e0*/  @!UP1 USHF.L.U32 UR17, UR16, 0xb, URZ ;  /* 0x0000000b10119899 */ /* 0x000fe400080006ff */
[----:B------:R-:W-:Y:S02]  /*42f0*/  @!UP1 USHF.L.U32 UR16, UR16, 0x1, URZ ;  /* 0x0000000110109899 */ /* 0x000fe400080006ff */
[----:B------:R-:W-:Y:S01]  /*4300*/  USHF.L.U32 UR9, UR21, 0x5, URZ ;  /* 0x0000000515097899 */ /* 0x000fe200080006ff */
[----:B------:R-:W-:Y:S01]  /*4310*/  STTM.16dp32bit_t0_t15.x128 tmem[UR11], RZ ;  /* 0x000000ff000079ed */ /* 0x000fe20008b8000b */
[----:B------:R-:W-:Y:S01]  /*4320*/  STTM.16dp32bit_t16_t31.x128 tmem[UR11+0x80], RZ ;  /* 0x000080ff000079ed */ /* 0x000fe20008ba000b */
[----:B------:R-:W2:Y:S01]  /*4330*/  FENCE.VIEW.ASYNC.T ;  /* 0x00000000000073c6 */ /* 0x000ea20000000200 */
[----:B------:R-:W-:-:S04]  /*4340*/  @!UP1 UIADD3 UR4, UPT, UPT, -UR7, 0x100000, URZ ;  /* 0x0010000007049890 */ /* 0x000fc8000fffe1ff */
[----:B------:R-:W-:Y:S02]  /*4350*/  @!UP1 USHF.L.U32 UR5, UR4, 0xb, URZ ;  /* 0x0000000b04059899 */ /* 0x000fe400080006ff */
[----:B------:R-:W-:Y:S01]  /*4360*/  @!UP1 USHF.L.U32 UR4, UR4, 0x1, URZ ;  /* 0x0000000104049899 */ /* 0x000fe200080006ff */
[----:B--2---:R-:W-:Y:S01]  /*4370*/  BAR.SYNC.DEFER_BLOCKING 0x0 ;  /* 0x0000000000007b1d */ /* 0x004fe20000010000 */
[----:B------:R-:W-:Y:S01]  /*4380*/  SEL R18, R4, RZ, !P5 ;  /* 0x000000ff04127207 */ /* 0x000fe20006800000 */
[----:B------:R-:W-:Y:S01]  /*4390*/  IMAD R249, R249, UR15, RZ ;  /* 0x0000000ff9f97c24 */ /* 0x000fe2000f8e02ff */
[----:B------:R-:W-:Y:S01]  /*43a0*/  ISETP.GE.AND P5, PT, R21, UR13, PT ;  /* 0x0000000d15007c0c */ /* 0x000fe2000bfa6270 */
[----:B------:R-:W-:Y:S01]  /*43b0*/  VIADD R21, R0, UR10 ;  /* 0x0000000a00157c36 */ /* 0x000fe20008000000 */
[----:B------:R-:W-:Y:S01]  /*43c0*/  LEA.HI.X.SX32 R27, R251, R47, 0x2, P6 ;  /* 0x0000002ffb1b7211 */ /* 0x000fe200030f16ff */
[----:B------:R-:W-:Y:S01]  /*43d0*/  VOTEU.ALL UP1, P2 ;  /* 0x0000000000ff7886 */ /* 0x000fe20001020000 */
[----:B------:R-:W-:Y:S01]  /*43e0*/  ISETP.GE.AND P6, PT, R22, UR13, PT ;  /* 0x0000000d16007c0c */ /* 0x000fe2000bfc6270 */
[----:B------:R-:W-:Y:S01]  /*43f0*/  IMAD R247, R247, UR15, RZ ;  /* 0x0000000ff7f77c24 */ /* 0x000fe2000f8e02ff */
[----:B------:R-:W-:Y:S01]  /*4400*/  LOP3.LUT R23, R3, 0x10, RZ, 0xfc, !PT ;  /* 0x0000001003177812 */ /* 0x000fe200078efcff */
[----:B------:R-:W-:Y:S01]  /*4410*/  IMAD R245, R245, UR15, RZ ;  /* 0x0000000ff5f57c24 */ /* 0x000fe2000f8e02ff */
[----:B-1----:R-:W-:Y:S01]  /*4420*/  SEL R19, R4, RZ, !P6 ;  /* 0x000000ff04137207 */ /* 0x002fe20007000000 */
[----:B------:R-:W-:Y:S01]  /*4430*/  IMAD.U32 R205, RZ, RZ, UR9 ;  /* 0x00000009ffcd7e24 */ /* 0x000fe2000f8e00ff */
[----:B------:R-:W-:Y:S01]  /*4440*/  ISETP.GE.AND P6, PT, R20, UR13, PT ;  /* 0x0000000d14007c0c */ /* 0x000fe2000bfc6270 */
[----:B------:R-:W-:Y:S01]  /*4450*/  IMAD R243, R243, UR15, RZ ;  /* 0x0000000ff3f37c24 */ /* 0x000fe2000f8e02ff */
[C---:B------:R-:W-:Y:S01]  /*4460*/  LOP3.LUT R20, R0.reuse, 0x10, RZ, 0x3c, !PT ;  /* 0x0000001000147812 */ /* 0x040fe200078e3cff */
[----:B------:R-:W-:Y:S01]  /*4470*/  IMAD.WIDE R204, R205, 0x4, R26 ;  /* 0x00000004cdcc7825 */ /* 0x000fe200078e021a */
[C---:B------:R-:W-:Y:S01]  /*4480*/  LOP3.LUT R22, R3.reuse, 0x16, RZ, 0xfc, !PT ;  /* 0x0000001603167812 */ /* 0x040fe200078efcff */
[----:B------:R-:W-:Y:S01]  /*4490*/  USHF.L.U32 UR18, UR20, 0x5, URZ ;  /* 0x0000000514127899 */ /* 0x000fe200080006ff */
[----:B------:R-:W-:Y:S01]  /*44a0*/  LOP3.LUT R25, R3, 0x1e, RZ, 0xfc, !PT ;  /* 0x0000001e03197812 */ /* 0x000fe200078efcff */
[----:B------:R-:W-:Y:S01]  /*44b0*/  IMAD.U32 R203, RZ, RZ, UR9 ;  /* 0x00000009ffcb7e24 */ /* 0x000fe2000f8e00ff */
[----:B------:R-:W-:Y:S01]  /*44c0*/  LOP3.LUT R28, R0, 0x60, RZ, 0x3c, !PT ;  /* 0x00000060001c7812 */ /* 0x000fe200078e3cff */
[----:B------:R-:W-:Y:S01]  /*44d0*/  IMAD R241, R241, UR15, RZ ;  /* 0x0000000ff1f17c24 */ /* 0x000fe2000f8e02ff */
[----:B------:R-:W-:Y:S01]  /*44e0*/  USHF.L.U32 UR31, UR18, 0x2, URZ ;  /* 0x00000002121f7899 */ /* 0x000fe200080006ff */
[----:B------:R-:W1:Y:S02]  /*44f0*/  FENCE.VIEW.ASYNC.S ;  /* 0x00000000000073c6 */ /* 0x000e640000000000 */
[----:B-1----:R1:W2:Y:S02]  /*4500*/  @!UP1 SYNCS.EXCH.64 URZ, [UR12], UR16 ;  /* 0x000000100cff95b2 */ /* 0x0022a40008000100 */
[----:B--2---:R-:W-:Y:S01]  /*4510*/  BAR.SYNC.DEFER_BLOCKING 0x0 ;  /* 0x0000000000007b1d */ /* 0x004fe20000010000 */
[----:B------:R-:W-:Y:S01]  /*4520*/  IMAD.U32 R201, RZ, RZ, UR9 ;  /* 0x00000009ffc97e24 */ /* 0x000fe2000f8e00ff */
[----:B------:R-:W-:Y:S01]  /*4530*/  UISETP.GT.AND UP1, UPT, UR8, 0x3f, UPT ;  /* 0x0000003f0800788c */ /* 0x000fe2000bf24270 */
[----:B------:R-:W-:Y:S01]  /*4540*/  IMAD R239, R239, UR15, RZ ;  /* 0x0000000fefef7c24 */ /* 0x000fe2000f8e02ff */
[----:B------:R-:W-:Y:S01]  /*4550*/  UIADD3 UR19, UPT, UPT, UR13, -0x40, URZ ;  /* 0xffffffc00d137890 */ /* 0x000fe2000fffe0ff */
[----:B------:R-:W-:Y:S01]  /*4560*/  IMAD.U32 R199, RZ, RZ, UR9 ;  /* 0x00000009ffc77e24 */ /* 0x000fe2000f8e00ff */
[----:B------:R-:W-:Y:S01]  /*4570*/  UISETP.GT.AND UP3, UPT, UR8, 0x5f, UPT ;  /* 0x0000005f0800788c */ /* 0x000fe2000bf64270 */
[----:B------:R-:W-:-:S02]  /*4580*/  IMAD R237, R237, UR15, RZ ;  /* 0x0000000feded7c24 */ /* 0x000fc4000f8e02ff */
[----:B------:R-:W-:Y:S02]  /*4590*/  IMAD.U32 R197, RZ, RZ, UR9 ;  /* 0x00000009ffc57e24 */ /* 0x000fe4000f8e00ff */
[----:B------:R-:W-:Y:S01]  /*45a0*/  IMAD R235, R235, UR15, RZ ;  /* 0x0000000febeb7c24 */ /* 0x000fe2000f8e02ff */
[----:B-1----:R-:W-:Y:S01]  /*45b0*/  USHF.R.S32.HI UR16, URZ, 0x1f, UR18 ;  /* 0x0000001fff107899 */ /* 0x002fe20008011412 */
[----:B------:R-:W-:Y:S02]  /*45c0*/  IMAD.U32 R195, RZ, RZ, UR9 ;  /* 0x00000009ffc37e24 */ /* 0x000fe4000f8e00ff */
[----:B------:R-:W-:Y:S01]  /*45d0*/  IMAD R233, R233, UR15, RZ ;  /* 0x0000000fe9e97c24 */ /* 0x000fe2000f8e02ff */
[----:B------:R-:W-:Y:S01]  /*45e0*/  USHF.L.U64.HI UR32, UR18, 0x2, UR16 ;  /* 0x0000000212207899 */ /* 0x000fe20008010210 */
[----:B------:R-:W-:Y:S02]  /*45f0*/  IMAD.U32 R193, RZ, RZ, UR9 ;  /* 0x00000009ffc17e24 */ /* 0x000fe4000f8e00ff */
[----:B------:R-:W-:-:S02]  /*4600*/  IMAD R231, R231, UR15, RZ ;  /* 0x0000000fe7e77c24 */ /* 0x000fc4000f8e02ff */
[----:B------:R-:W-:Y:S02]  /*4610*/  IMAD.U32 R191, RZ, RZ, UR9 ;  /* 0x00000009ffbf7e24 */ /* 0x000fe4000f8e00ff */
[----:B------:R-:W-:Y:S01]  /*4620*/  IMAD R229, R229, UR15, RZ ;  /* 0x0000000fe5e57c24 */ /* 0x000fe2000f8e02ff */
[----:B------:R1:W2:Y:S02]  /*4630*/  @!UP2 SYNCS.EXCH.64 URZ, [UR10+0x1e008], UR4 ;  /* 0x01e008040affa5b2 */ /* 0x0002a40008000100 */
[----:B------:R-:W-:Y:S01]  /*4640*/  @!PT LDS RZ, [RZ] ;  /* 0x00000000fffff984 */ /* 0x000fe20000000800 */
[----:B------:R-:W-:Y:S01]  /*4650*/  @!PT LDS RZ, [RZ] ;  /* 0x00000000fffff984 */ /* 0x000fe20000000800 */
[----:B------:R-:W-:Y:S01]  /*4660*/  @!PT LDS RZ, [RZ] ;  /* 0x00000000fffff984 */ /* 0x000fe20000000800 */
[----:B--2---:R-:W-:Y:S01]  /*4670*/  LDGSTS.E [R21+0x18000], desc[UR22][R206.64], P0 ;  /* 0x18000000ce157fae */ /* 0x004fe200081a1016 */
[----:B------:R-:W-:Y:S01]  /*4680*/  ISETP.NE.U32.AND P0, PT, R18, RZ, PT ;  /* 0x000000ff1200720c */ /* 0x000fe20003f05070 */
[----:B------:R-:W-:Y:S01]  /*4690*/  IMAD.U32 R189, RZ, RZ, UR9 ;  /* 0x00000009ffbd7e24 */ /* 0x000fe2000f8e00ff */
[C---:B------:R-:W-:Y:S01]  /*46a0*/  SEL R18, R4.reuse, RZ, !P5 ;  /* 0x000000ff04127207 */ /* 0x040fe20006800000 */
[----:B------:R2:W-:Y:S01]  /*46b0*/  LDGSTS.E [R21+0x18008], desc[UR22][R88.64], P1 ;  /* 0x1800800058157fae */ /* 0x0005e200089a1016 */
[----:B------:R-:W-:Y:S01]  /*46c0*/  ISETP.NE.U32.AND P5, PT, R19, RZ, PT ;  /* 0x000000ff1300720c */ /* 0x000fe20003fa5070 */
[----:B------:R-:W-:Y:S01]  /*46d0*/  IMAD R227, R227, UR15, RZ ;  /* 0x0000000fe3e37c24 */ /* 0x000fe2000f8e02ff */
[----:B------:R-:W-:Y:S01]  /*46e0*/  SEL R19, R4, RZ, !P6 ;  /* 0x000000ff04137207 */ /* 0x000fe20007000000 */
[----:B------:R-:W-:Y:S01]  /*46f0*/  IMAD.U32 R183, RZ, RZ, UR9 ;  /* 0x00000009ffb77e24 */ /* 0x000fe2000f8e00ff */
[----:B------:R-:W-:Y:S01]  /*4700*/  ISETP.NE.U32.AND P1, PT, R18, RZ, PT ;  /* 0x000000ff1200720c */ /* 0x000fe20003f25070 */
[----:B------:R-:W-:Y:S01]  /*4710*/  VIADD R18, R20, UR10 ;  /* 0x0000000a14127c36 */ /* 0x000fe20008000000 */
[----:B------:R-:W-:Y:S01]  /*4720*/  ISETP.NE.U32.AND P6, PT, R19, RZ, PT ;  /* 0x000000ff1300720c */ /* 0x000fe20003fc5070 */
[----:B-1----:R-:W-:Y:S01]  /*4730*/  USHF.R.U32.HI UR4, URZ, 0x1, UR29 ;  /* 0x00000001ff047899 */ /* 0x002fe2000801161d */
[----:B------:R-:W-:Y:S01]  /*4740*/  LOP3.LUT R19, R0, 0x20, RZ, 0x3c, !PT ;  /* 0x0000002000137812 */ /* 0x000fe200078e3cff */
[----:B------:R-:W-:Y:S01]  /*4750*/  IMAD R225, R225, UR15, RZ ;  /* 0x0000000fe1e17c24 */ /* 0x000fe2000f8e02ff */
[----:B------:R-:W-:Y:S01]  /*4760*/  LOP3.LUT R20, R3, 0x12, RZ, 0xfc, !PT ;  /* 0x0000001203147812 */ /* 0x000fe200078efcff */
[----:B------:R-:W-:Y:S01]  /*4770*/  LDGSTS.E [R18+0x18000], desc[UR22][R86.64], P3 ;  /* 0x1800000056127fae */ /* 0x000fe200099a1016 */
[----:B------:R-:W-:Y:S01]  /*4780*/  ISETP.GE.AND P3, PT, R23, UR13, PT ;  /* 0x0000000d17007c0c */ /* 0x000fe2000bf66270 */
[----:B------:R-:W-:Y:S01]  /*4790*/  VIADD R19, R19, UR10 ;  /* 0x0000000a13137c36 */ /* 0x000fe20008000000 */
[----:B--2---:R-:W-:Y:S01]  /*47a0*/  LOP3.LUT R21, R3, 0x14, RZ, 0xfc, !PT ;  /* 0x0000001403157812 */ /* 0x004fe200078efcff */
[----:B------:R-:W-:Y:S01]  /*47b0*/  LDGSTS.E [R18+0x18008], desc[UR22][R84.64], P4 ;  /* 0x1800800054127fae */ /* 0x000fe2000a1a1016 */
[----:B------:R-:W-:Y:S01]  /*47c0*/  ISETP.GE.AND P4, PT, R20, UR13, PT ;  /* 0x0000000d14007c0c */ /* 0x000fe2000bf86270 */
[----:B------:R-:W-:Y:S01]  /*47d0*/  IMAD.U32 R181, RZ, RZ, UR9 ;  /* 0x00000009ffb57e24 */ /* 0x000fe2000f8e00ff */
[C---:B------:R-:W-:Y:S01]  /*47e0*/  SEL R20, R4.reuse, RZ, !P3 ;  /* 0x000000ff04147207 */ /* 0x040fe20005800000 */
[----:B------:R-:W-:Y:S01]  /*47f0*/  LDGSTS.E [R19+0x18000], desc[UR22][R82.64], P0 ;  /* 0x1800000052137fae */ /* 0x000fe200081a1016 */
[----:B------:R-:W-:Y:S01]  /*4800*/  ISETP.GE.AND P3, PT, R21, UR13, PT ;  /* 0x0000000d15007c0c */ /* 0x000fe2000bf66270 */
[----:B------:R-:W-:Y:S01]  /*4810*/  IMAD R223, R223, UR15, RZ ;  /* 0x0000000fdfdf7c24 */ /* 0x000fe2000f8e02ff */
[----:B------:R-:W-:Y:S01]  /*4820*/  SEL R21, R4, RZ, !P4 ;  /* 0x000000ff04157207 */ /* 0x000fe20006000000 */
[----:B------:R-:W-:Y:S01]  /*4830*/  LDGSTS.E [R19+0x18008], desc[UR22][R80.64], P5 ;  /* 0x1800800050137fae */ /* 0x000fe2000a9a1016 */
[----:B------:R-:W-:Y:S01]  /*4840*/  ISETP.GE.AND P4, PT, R22, UR13, PT ;  /* 0x0000000d16007c0c */ /* 0x000fe2000bf86270 */
[----:B------:R-:W-:Y:S01]  /*4850*/  IMAD.U32 R179, RZ, RZ, UR9 ;  /* 0x00000009ffb37e24 */ /* 0x000fe2000f8e00ff */
[----:B------:R-:W-:Y:S01]  /*4860*/  ISETP.NE.U32.AND P0, PT, R20, RZ, PT ;  /* 0x000000ff1400720c */ /* 0x000fe20003f05070 */
[----:B------:R-:W-:Y:S01]  /*4870*/  IMAD R221, R221, UR15, RZ ;  /* 0x0000000fdddd7c24 */ /* 0x000fe2000f8e02ff */
[----:B------:R-:W-:Y:S01]  /*4880*/  SEL R20, R4, RZ, !P3 ;  /* 0x000000ff04147207 */ /* 0x000fe20005800000 */
[----:B------:R-:W-:Y:S01]  /*4890*/  IMAD.U32 R177, RZ, RZ, UR9 ;  /* 0x00000009ffb17e24 */ /* 0x000fe2000f8e00ff */
[----:B------:R-:W-:Y:S01]  /*48a0*/  LOP3.LUT R22, R0, 0x30, RZ, 0x3c, !PT ;  /* 0x0000003000167812 */ /* 0x000fe200078e3cff */
[----:B------:R-:W-:Y:S01]  /*48b0*/  IMAD R219, R219, UR15, RZ ;  /* 0x0000000fdbdb7c24 */ /* 0x000fe2000f8e02ff */
[----:B------:R-:W-:Y:S01]  /*48c0*/  ISETP.NE.U32.AND P3, PT, R21, RZ, PT ;  /* 0x000000ff1500720c */ /* 0x000fe20003f65070 */
[----:B------:R-:W-:Y:S01]  /*48d0*/  IMAD.U32 R185, RZ, RZ, UR9 ;  /* 0x00000009ffb97e24 */ /* 0x000fe2000f8e00ff */
[----:B------:R-:W-:Y:S01]  /*48e0*/  SEL R21, R4, RZ, !P4 ;  /* 0x000000ff04157207 */ /* 0x000fe20006000000 */
[----:B------:R-:W-:Y:S01]  /*48f0*/  IMAD R217, R217, UR15, RZ ;  /* 0x0000000fd9d97c24 */ /* 0x000fe2000f8e02ff */
[----:B------:R-:W-:Y:S01]  /*4900*/  ISETP.NE.U32.AND P5, PT, R20, RZ, PT ;  /* 0x000000ff1400720c */ /* 0x000fe20003fa5070 */
[----:B------:R-:W-:Y:S01]  /*4910*/  VIADD R20, R22, UR10 ;  /* 0x0000000a16147c36 */ /* 0x000fe20008000000 */
[----:B------:R-:W-:Y:S01]  /*4920*/  ISETP.NE.U32.AND P4, PT, R21, RZ, PT ;  /* 0x000000ff1500720c */ /* 0x000fe20003f85070 */
[----:B------:R-:W-:Y:S01]  /*4930*/  IMAD.U32 R175, RZ, RZ, UR9 ;  /* 0x00000009ffaf7e24 */ /* 0x000fe2000f8e00ff */
[----:B------:R-:W-:Y:S01]  /*4940*/  LOP3.LUT R21, R3, 0x18, RZ, 0xfc, !PT ;  /* 0x0000001803157812 */ /* 0x000fe200078efcff */
[----:B------:R-:W-:Y:S01]  /*4950*/  IMAD R211, R211, UR15, RZ ;  /* 0x0000000fd3d37c24 */ /* 0x000fe2000f8e02ff */
[----:B------:R-:W-:Y:S01]  /*4960*/  LDGSTS.E [R20+0x18000], desc[UR22][R78.64], P1 ;  /* 0x180000004e147fae */ /* 0x000fe200089a1016 */
[----:B------:R-:W-:Y:S01]  /*4970*/  LOP3.LUT R22, R3, 0x1a, RZ, 0xfc, !PT ;  /* 0x0000001a03167812 */ /* 0x000fe200078efcff */
[----:B------:R-:W-:Y:S01]  /*4980*/  IMAD.U32 R171, RZ, RZ, UR9 ;  /* 0x00000009ffab7e24 */ /* 0x000fe2000f8e00ff */
[----:B------:R-:W-:Y:S01]  /*4990*/  ISETP.GE.AND P1, PT, R21, UR13, PT ;  /* 0x0000000d15007c0c */ /* 0x000fe2000bf26270 */
[----:B------:R-:W-:Y:S01]  /*49a0*/  LDGSTS.E [R20+0x18008], desc[UR22][R76.64], P6 ;  /* 0x180080004c147fae */ /* 0x000fe2000b1a1016 */
[----:B------:R-:W-:Y:S01]  /*49b0*/  LOP3.LUT R21, R0, 0x40, RZ, 0x3c, !PT ;  /* 0x0000004000157812 */ /* 0x000fe200078e3cff */
[----:B------:R-:W-:Y:S01]  /*49c0*/  IMAD R209, R209, UR15, RZ ;  /* 0x0000000fd1d17c24 */ /* 0x000fe2000f8e02ff */
[----:B------:R-:W-:Y:S01]  /*49d0*/  LOP3.LUT R23, R3, 0x1c, RZ, 0xfc, !PT ;  /* 0x0000001c03177812 */ /* 0x000fe200078efcff */
[----:B------:R-:W-:Y:S01]  /*49e0*/  IMAD.U32 R165, RZ, RZ, UR9 ;  /* 0x00000009ffa57e24 */ /* 0x000fe2000f8e00ff */
[----:B------:R-:W-:Y:S01]  /*49f0*/  ISETP.GE.AND P6, PT, R22, UR13, PT ;  /* 0x0000000d16007c0c */ /* 0x000fe2000bfc6270 */
[----:B------:R-:W-:Y:S01]  /*4a00*/  VIADD R21, R21, UR10 ;  /* 0x0000000a15157c36 */ /* 0x000fe20008000000 */
[----:B------:R-:W-:Y:S01]  /*4a10*/  SEL R22, R4, RZ, !P1 ;  /* 0x000000ff04167207 */ /* 0x000fe20004800000 */
[----:B------:R-:W-:Y:S01]  /*4a20*/  IMAD.U32 R167, RZ, RZ, UR9 ;  /* 0x00000009ffa77e24 */ /* 0x000fe2000f8e00ff */
[----:B------:R-:W-:Y:S01]  /*4a30*/  ISETP.GE.AND P1, PT, R23, UR13, PT ;  /* 0x0000000d17007c0c */ /* 0x000fe2000bf26270 */
[----:B------:R-:W-:Y:S01]  /*4a40*/  IMAD.U32 R187, RZ, RZ, UR9 ;  /* 0x00000009ffbb7e24 */ /* 0x000fe2000f8e00ff */
[----:B------:R-:W-:Y:S01]  /*4a50*/  LDGSTS.E [R21+0x18000], desc[UR22][R74.64], P0 ;  /* 0x180000004a157fae */ /* 0x000fe200081a1016 */
[----:B------:R-:W-:Y:S01]  /*4a60*/  ISETP.NE.U32.AND P0, PT, R22, RZ, PT ;  /* 0x000000ff1600720c */ /* 0x000fe20003f05070 */
[----:B------:R-:W-:Y:S01]  /*4a70*/  IMAD.U32 R169, RZ, RZ, UR9 ;  /* 0x00000009ffa97e24 */ /* 0x000fe2000f8e00ff */
[C---:B------:R-:W-:Y:S01]  /*4a80*/  SEL R22, R4.reuse, RZ, !P1 ;  /* 0x000000ff04167207 */ /* 0x040fe20004800000 */
[----:B------:R-:W-:Y:S01]  /*4a90*/  LDGSTS.E [R21+0x18008], desc[UR22][R72.64], P3 ;  /* 0x1800800048157fae */ /* 0x000fe200099a1016 */
[----:B------:R-:W-:Y:S01]  /*4aa0*/  SEL R23, R4, RZ, !P6 ;  /* 0x000000ff04177207 */ /* 0x000fe20007000000 */
[----:B------:R-:W-:Y:S01]  /*4ab0*/  IMAD R250, R250, UR15, RZ ;  /* 0x0000000ffafa7c24 */ /* 0x000fe2000f8e02ff */
[----:B------:R-:W-:Y:S01]  /*4ac0*/  ISETP.GE.AND P1, PT, R25, UR13, PT ;  /* 0x0000000d19007c0c */ /* 0x000fe2000bf26270 */
[----:B------:R-:W-:Y:S01]  /*4ad0*/  IMAD R34, R34, UR15, RZ ;  /* 0x0000000f22227c24 */ /* 0x000fe2000f8e02ff */
[----:B------:R-:W-:Y:S01]  /*4ae0*/  LOP3.LUT R25, R0, 0x50, RZ, 0x3c, !PT ;  /* 0x0000005000197812 */ /* 0x000fe200078e3cff */
[----:B------:R-:W-:Y:S01]  /*4af0*/  IMAD R35, R35, UR15, RZ ;  /* 0x0000000f23237c24 */ /* 0x000fe2000f8e02ff */
[----:B------:R-:W-:Y:S01]  /*4b00*/  ISETP.NE.U32.AND P6, PT, R23, RZ, PT ;  /* 0x000000ff1700720c */ /* 0x000fe20003fc5070 */
[----:B------:R-:W-:Y:S01]  /*4b10*/  IMAD R36, R36, UR15, RZ ;  /* 0x0000000f24247c24 */ /* 0x000fe2000f8e02ff */
[----:B------:R-:W-:Y:S01]  /*4b20*/  ISETP.NE.U32.AND P3, PT, R22, RZ, PT ;  /* 0x000000ff1600720c */ /* 0x000fe20003f65070 */
[----:B------:R-:W-:Y:S01]  /*4b30*/  VIADD R22, R25, UR10 ;  /* 0x0000000a19167c36 */ /* 0x000fe20008000000 */
[----:B------:R-:W-:Y:S01]  /*4b40*/  SEL R23, R4, RZ, !P1 ;  /* 0x000000ff04177207 */ /* 0x000fe20004800000 */
[----:B------:R-:W-:Y:S01]  /*4b50*/  IMAD R37, R37, UR15, RZ ;  /* 0x0000000f25257c24 */ /* 0x000fe2000f8e02ff */
[----:B------:R-:W-:Y:S01]  /*4b60*/  ISETP.GE.AND P1, PT, R145, UR13, PT ;  /* 0x0000000d91007c0c */ /* 0x000fe2000bf26270 */
[----:B------:R-:W-:Y:S01]  /*4b70*/  IMAD R38, R38, UR15, RZ ;  /* 0x0000000f26267c24 */ /* 0x000fe2000f8e02ff */
[----:B------:R-:W-:Y:S01]  /*4b80*/  LDGSTS.E [R22+0x18000], desc[UR22][R70.64], P5 ;  /* 0x1800000046167fae */ /* 0x000fe2000a9a1016 */
[----:B------:R-:W-:Y:S01]  /*4b90*/  ISETP.NE.U32.AND P5, PT, R23, RZ, PT ;  /* 0x000000ff1700720c */ /* 0x000fe20003fa5070 */
[----:B------:R-:W-:Y:S01]  /*4ba0*/  IMAD R248, R248, UR15, RZ ;  /* 0x0000000ff8f87c24 */ /* 0x000fe2000f8e02ff */
[----:B------:R-:W-:Y:S01]  /*4bb0*/  SEL R4, R4, RZ, !P1 ;  /* 0x000000ff04047207 */ /* 0x000fe20004800000 */
[----:B------:R-:W-:Y:S01]  /*4bc0*/  LDGSTS.E [R22+0x18008], desc[UR22][R68.64], P4 ;  /* 0x1800800044167fae */ /* 0x000fe2000a1a1016 */
[----:B------:R-:W-:Y:S01]  /*4bd0*/  LOP3.LUT R25, R0, 0x70, RZ, 0x3c, !PT ;  /* 0x0000007000197812 */ /* 0x000fe200078e3cff */
[----:B------:R-:W-:Y:S01]  /*4be0*/  IMAD.U32 R163, RZ, RZ, UR9 ;  /* 0x00000009ffa37e24 */ /* 0x000fe2000f8e00ff */
[----:B------:R-:W-:Y:S01]  /*4bf0*/  ISETP.NE.U32.AND P1, PT, R4, RZ, PT ;  /* 0x000000ff0400720c */ /* 0x000fe20003f25070 */
[----:B------:R-:W-:Y:S01]  /*4c00*/  IMAD R246, R246, UR15, RZ ;  /* 0x0000000ff6f67c24 */ /* 0x000fe2000f8e02ff */
[----:B------:R-:W-:Y:S01]  /*4c10*/  LOP3.LUT R4, R24, UR4, RZ, 0x3c, !PT ;  /* 0x0000000418047c12 */ /* 0x000fe2000f8e3cff */
[----:B------:R-:W-:Y:S01]  /*4c20*/  VIADD R24, R28, UR10 ;  /* 0x0000000a1c187c36 */ /* 0x000fe20008000000 */
[-C--:B------:R-:W-:Y:S01]  /*4c30*/  LEA R32, P4, R249, R46.reuse, 0x2 ;  /* 0x0000002ef9207211 */ /* 0x080fe200078810ff */
[----:B------:R-:W-:Y:S01]  /*4c40*/  VIADD R25, R25, UR10 ;  /* 0x0000000a19197c36 */ /* 0x000fe20008000000 */
[C---:B------:R-:W-:Y:S01]  /*4c50*/  LOP3.LUT R173, R4.reuse, 0x40, RZ, 0x3c, !PT ;  /* 0x0000004004ad7812 */ /* 0x040fe200078e3cff */
[----:B------:R-:W-:Y:S01]  /*4c60*/  VIADD R23, R4, UR10 ;  /* 0x0000000a04177c36 */ /* 0x000fe20008000000 */
[----:B------:R-:W-:Y:S01]  /*4c70*/  LDGSTS.E [R24+0x18000], desc[UR22][R66.64], P0 ;  /* 0x1800000042187fae */ /* 0x000fe200081a1016 */
[-C--:B------:R-:W-:Y:S01]  /*4c80*/  LEA R30, P0, R247, R46.reuse, 0x2 ;  /* 0x0000002ef71e7211 */ /* 0x080fe200078010ff */
[----:B------:R-:W-:Y:S01]  /*4c90*/  IMAD.U32 R161, RZ, RZ, UR9 ;  /* 0x00000009ffa17e24 */ /* 0x000fe2000f8e00ff */
[-C--:B------:R-:W-:Y:S01]  /*4ca0*/  LEA.HI.X.SX32 R33, R249, R47.reuse, 0x2, P4 ;  /* 0x0000002ff9217211 */ /* 0x080fe200020f16ff */
[----:B------:R-:W-:Y:S01]  /*4cb0*/  LDGSTS.E [R24+0x18008], desc[UR22][R64.64], P6 ;  /* 0x1800800040187fae */ /* 0x000fe2000b1a1016 */
[-C--:B------:R-:W-:Y:S01]  /*4cc0*/  LEA.HI.X.SX32 R31, R247, R47.reuse, 0x2, P0 ;  /* 0x0000002ff71f7211 */ /* 0x080fe200000f16ff */
[----:B------:R-:W-:Y:S01]  /*4cd0*/  IMAD R244, R244, UR15, RZ ;  /* 0x0000000ff4f47c24 */ /* 0x000fe2000f8e02ff */
[----:B------:R-:W-:Y:S01]  /*4ce0*/  LEA R28, P0, R245, R46, 0x2 ;  /* 0x0000002ef51c7211 */ /* 0x000fe200078010ff */
[----:B------:R-:W-:Y:S01]  /*4cf0*/  LDGSTS.E [R25+0x18000], desc[UR22][R60.64], P3 ;  /* 0x180000003c197fae */ /* 0x000fe200099a1016 */
[----:B------:R-:W-:Y:S01]  /*4d00*/  IMAD.WIDE R202, R203, 0x4, R32 ;  /* 0x00000004cbca7825 */ /* 0x000fe200078e0220 */
[----:B------:R-:W-:Y:S01]  /*4d10*/  UIADD3 UR4, UPT, UPT, UR13, -0x20, URZ ;  /* 0xffffffe00d047890 */ /* 0x000fe2000fffe0ff */
[----:B------:R-:W-:Y:S01]  /*4d20*/  LEA.HI.X.SX32 R29, R245, R47, 0x2, P0 ;  /* 0x0000002ff51d7211 */ /* 0x000fe200000f16ff */
[----:B------:R-:W-:Y:S01]  /*4d30*/  LDGSTS.E [R25+0x18008], desc[UR22][R56.64], P5 ;  /* 0x1800800038197fae */ /* 0x000fe2000a9a1016 */
[----:B------:R-:W-:-:S03]  /*4d40*/  IMAD.WIDE R200, R201, 0x4, R30 ;  /* 0x00000004c9c87825 */ /* 0x000fc600078e021e */
[----:B------:R-:W0:Y:S01]  /*4d50*/  LDGDEPBAR ;  /* 0x00000000000079af */ /* 0x000e220000000000 */
[----:B------:R-:W-:-:S03]  /*4d60*/  IMAD.WIDE R198, R199, 0x4, R28 ;  /* 0x00000004c7c67825 */ /* 0x000fc600078e021c */
[----:B------:R1:W-:Y:S01]  /*4d70*/  LDGSTS.E [R23], desc[UR22][R26.64], P1 ;  /* 0x000000001a177fae */ /* 0x0003e200089a1016 */
[----:B------:R-:W-:Y:S02]  /*4d80*/  IMAD.U32 R159, RZ, RZ, UR9 ;  /* 0x00000009ff9f7e24 */ /* 0x000fe4000f8e00ff */
[----:B------:R-:W-:Y:S01]  /*4d90*/  IMAD R242, R242, UR15, RZ ;  /* 0x0000000ff2f27c24 */ /* 0x000fe2000f8e02ff */
[----:B------:R2:W-:Y:S01]  /*4da0*/  LDGSTS.E [R23+0x400], desc[UR22][R32.64], P1 ;  /* 0x0040000020177fae */ /* 0x0005e200089a1016 */
[----:B------:R-:W-:Y:S02]  /*4db0*/  IMAD.U32 R157, RZ, RZ, UR9 ;  /* 0x00000009ff9d7e24 */ /* 0x000fe4000f8e00ff */
[----:B------:R-:W-:Y:S01]  /*4dc0*/  IMAD R240, R240, UR15, RZ ;  /* 0x0000000ff0f07c24 */ /* 0x000fe2000f8e02ff */
[----:B------:R3:W-:Y:S01]  /*4dd0*/  LDGSTS.E [R23+0x800], desc[UR22][R30.64], P1 ;  /* 0x008000001e177fae */ /* 0x0007e200089a1016 */
[----:B------:R-:W-:Y:S02]  /*4de0*/  IMAD.U32 R155, RZ, RZ, UR9 ;  /* 0x00000009ff9b7e24 */ /* 0x000fe4000f8e00ff */
[----:B------:R-:W-:Y:S01]  /*4df0*/  IMAD R238, R238, UR15, RZ ;  /* 0x0000000feeee7c24 */ /* 0x000fe2000f8e02ff */
[----:B-1----:R-:W-:Y:S01]  /*4e00*/  LEA R26, P3, R243, R46, 0x2 ;  /* 0x0000002ef31a7211 */ /* 0x002fe200078610ff */
[----:B------:R1:W-:Y:S01]  /*4e10*/  LDGSTS.E [R23+0xc00], desc[UR22][R28.64], P1 ;  /* 0x00c000001c177fae */ /* 0x0003e200089a1016 */
[----:B------:R-:W-:-:S02]  /*4e20*/  IMAD.U32 R153, RZ, RZ, UR9 ;  /* 0x00000009ff997e24 */ /* 0x000fc4000f8e00ff */
[-C--:B------:R-:W-:Y:S01]  /*4e30*/  LEA.HI.X.SX32 R27, R243, R47.reuse, 0x2, P3 ;  /* 0x0000002ff31b7211 */ /* 0x080fe200018f16ff */
[----:B------:R-:W-:Y:S01]  /*4e40*/  IMAD R236, R236, UR15, RZ ;  /* 0x0000000fecec7c24 */ /* 0x000fe2000f8e02ff */
[-C--:B--2---:R-:W-:Y:S01]  /*4e50*/  LEA R32, P0, R241, R46.reuse, 0x2 ;  /* 0x0000002ef1207211 */ /* 0x084fe200078010ff */
[----:B------:R-:W-:Y:S01]  /*4e60*/  IMAD.U32 R151, RZ, RZ, UR9 ;  /* 0x00000009ff977e24 */ /* 0x000fe2000f8e00ff */
[-C--:B---3--:R-:W-:Y:S01]  /*4e70*/  LEA R30, P3, R239, R46.reuse, 0x2 ;  /* 0x0000002eef1e7211 */ /* 0x088fe200078610ff */
[----:B------:R-:W-:Y:S01]  /*4e80*/  IMAD.WIDE R196, R197, 0x4, R26 ;  /* 0x00000004c5c47825 */ /* 0x000fe200078e021a */
[-C--:B------:R-:W-:Y:S01]  /*4e90*/  LEA.HI.X.SX32 R33, R241, R47.reuse, 0x2, P0 ;  /* 0x0000002ff1217211 */ /* 0x080fe200000f16ff */
[----:B------:R2:W-:Y:S01]  /*4ea0*/  LDGSTS.E [R23+0x1000], desc[UR22][R26.64], P1 ;  /* 0x010000001a177fae */ /* 0x0005e200089a1016 */
[-C--:B------:R-:W-:Y:S01]  /*4eb0*/  LEA.HI.X.SX32 R31, R239, R47.reuse, 0x2, P3 ;  /* 0x0000002fef1f7211 */ /* 0x080fe200018f16ff */
[----:B------:R-:W-:Y:S01]  /*4ec0*/  IMAD R234, R234, UR15, RZ ;  /* 0x0000000feaea7c24 */ /* 0x000fe2000f8e02ff */
[-C--:B-1----:R-:W-:Y:S01]  /*4ed0*/  LEA R28, P0, R237, R46.reuse, 0x2 ;  /* 0x0000002eed1c7211 */ /* 0x082fe200078010ff */
[----:B------:R-:W-:Y:S01]  /*4ee0*/  IMAD.WIDE R194, R195, 0x4, R32 ;  /* 0x00000004c3c27825 */ /* 0x000fe200078e0220 */
[----:B------:R1:W-:Y:S02]  /*4ef0*/  LDGSTS.E [R23+0x1400], desc[UR22][R32.64], P1 ;  /* 0x0140000020177fae */ /* 0x0003e400089a1016 */
[----:B------:R-:W-:Y:S01]  /*4f00*/  LEA.HI.X.SX32 R29, R237, R47, 0x2, P0 ;  /* 0x0000002fed1d7211 */ /* 0x000fe200000f16ff */
[----:B------:R-:W-:Y:S01]  /*4f10*/  IMAD.WIDE R192, R193, 0x4, R30 ;  /* 0x00000004c1c07825 */ /* 0x000fe200078e021e */
[----:B------:R3:W-:Y:S01]  /*4f20*/  LDGSTS.E [R23+0x1800], desc[UR22][R30.64], P1 ;  /* 0x018000001e177fae */ /* 0x0007e200089a1016 */
[----:B--2---:R-:W-:-:S02]  /*4f30*/  LEA R26, P3, R235, R46, 0x2 ;  /* 0x0000002eeb1a7211 */ /* 0x004fc400078610ff */
[----:B------:R-:W-:Y:S01]  /*4f40*/  IMAD.WIDE R190, R191, 0x4, R28 ;  /* 0x00000004bfbe7825 */ /* 0x000fe200078e021c */
[----:B------:R2:W-:Y:S01]  /*4f50*/  LDGSTS.E [R23+0x1c00], desc[UR22][R28.64], P1 ;  /* 0x01c000001c177fae */ /* 0x0005e200089a1016 */
[-C--:B------:R-:W-:Y:S02]  /*4f60*/  LEA.HI.X.SX32 R27, R235, R47.reuse, 0x2, P3 ;  /* 0x0000002feb1b7211 */ /* 0x080fe400018f16ff */
[----:B------:R-:W-:Y:S01]  /*4f70*/  IMAD.U32 R149, RZ, RZ, UR9 ;  /* 0x00000009ff957e24 */ /* 0x000fe2000f8e00ff */
[-C--:B-1----:R-:W-:Y:S01]  /*4f80*/  LEA R32, P0, R233, R46.reuse, 0x2 ;  /* 0x0000002ee9207211 */ /* 0x082fe200078010ff */
[----:B------:R-:W-:Y:S01]  /*4f90*/  IMAD R232, R232, UR15, RZ ;  /* 0x0000000fe8e87c24 */ /* 0x000fe2000f8e02ff */
[-C--:B---3--:R-:W-:Y:S01]  /*4fa0*/  LEA R30, P3, R231, R46.reuse, 0x2 ;  /* 0x0000002ee71e7211 */ /* 0x088fe200078610ff */
[----:B------:R-:W-:Y:S01]  /*4fb0*/  IMAD.WIDE R188, R189, 0x4, R26 ;  /* 0x00000004bdbc7825 */ /* 0x000fe200078e021a */
[-C--:B------:R-:W-:Y:S01]  /*4fc0*/  LEA.HI.X.SX32 R33, R233, R47.reuse, 0x2, P0 ;  /* 0x0000002fe9217211 */ /* 0x080fe200000f16ff */
[----:B------:R1:W-:Y:S01]  /*4fd0*/  LDGSTS.E [R23+0x2000], desc[UR22][R26.64], P1 ;  /* 0x020000001a177fae */ /* 0x0003e200089a1016 */
[----:B------:R-:W-:Y:S01]  /*4fe0*/  LEA.HI.X.SX32 R31, R231, R47, 0x2, P3 ;  /* 0x0000002fe71f7211 */ /* 0x000fe200018f16ff */
[----:B------:R-:W-:Y:S01]  /*4ff0*/  IMAD.U32 R147, RZ, RZ, UR9 ;  /* 0x00000009ff937e24 */ /* 0x000fe2000f8e00ff */
[----:B--2---:R-:W-:Y:S01]  /*5000*/  LEA R28, P0, R229, R46, 0x2 ;  /* 0x0000002ee51c7211 */ /* 0x004fe200078010ff */
[----:B------:R2:W-:Y:S01]  /*5010*/  LDGSTS.E [R23+0x2400], desc[UR22][R32.64], P1 ;  /* 0x0240000020177fae */ /* 0x0005e200089a1016 */
[----:B------:R-:W-:-:S02]  /*5020*/  IMAD.WIDE R186, R187, 0x4, R32 ;  /* 0x00000004bbba7825 */ /* 0x000fc400078e0220 */
[----:B------:R-:W-:Y:S01]  /*5030*/  LEA.HI.X.SX32 R29, R229, R47, 0x2, P0 ;  /* 0x0000002fe51d7211 */ /* 0x000fe200000f16ff */
[----:B------:R-:W-:Y:S01]  /*5040*/  LDGSTS.E [R23+0x2800], desc[UR22][R30.64], P1 ;  /* 0x028000001e177fae */ /* 0x000fe200089a1016 */
[----:B------:R-:W-:Y:S01]  /*5050*/  IMAD.WIDE R184, R185, 0x4, R30 ;  /* 0x00000004b9b87825 */ /* 0x000fe200078e021e */
[----:B-1----:R-:W-:-:S03]  /*5060*/  LEA R26, P3, R227, R46, 0x2 ;  /* 0x0000002ee31a7211 */ /* 0x002fc600078610ff */
[----:B------:R-:W-:Y:S01]  /*5070*/  IMAD.WIDE R182, R183, 0x4, R28 ;  /* 0x00000004b7b67825 */ /* 0x000fe200078e021c */
[----:B------:R1:W-:Y:S01]  /*5080*/  LDGSTS.E [R23+0x2c00], desc[UR22][R28.64], P1 ;  /* 0x02c000001c177fae */ /* 0x0003e200089a1016 */
[-C--:B------:R-:W-:Y:S02]  /*5090*/  LEA.HI.X.SX32 R27, R227, R47.reuse, 0x2, P3 ;  /* 0x0000002fe31b7211 */ /* 0x080fe400018f16ff */
[----:B--2---:R-:W-:Y:S01]  /*50a0*/  IMAD R33, R40, UR15, RZ ;  /* 0x0000000f28217c24 */ /* 0x004fe2000f8e02ff */
[C---:B------:R-:W-:Y:S01]  /*50b0*/  LEA R40, P6, R250.reuse, R46, 0x2 ;  /* 0x0000002efa287211 */ /* 0x040fe200078c10ff */
[----:B------:R-:W-:Y:S02]  /*50c0*/  IMAD R32, R41, UR15, RZ ;  /* 0x0000000f29207c24 */ /* 0x000fe4000f8e02ff */
[----:B------:R-:W-:Y:S01]  /*50d0*/  IMAD.WIDE R180, R181, 0x4, R26 ;  /* 0x00000004b5b47825 */ /* 0x000fe200078e021a */
[----:B------:R2:W-:Y:S01]  /*50e0*/  LDGSTS.E [R23+0x3000], desc[UR22][R26.64], P1 ;  /* 0x030000001a177fae */ /* 0x0005e200089a1016 */
[----:B------:R-:W-:-:S02]  /*50f0*/  LEA.HI.X.SX32 R41, R250, R47, 0x2, P6 ;  /* 0x0000002ffa297211 */ /* 0x000fc400030f16ff */
[----:B------:R-:W-:Y:S01]  /*5100*/  IMAD R230, R230, UR15, RZ ;  /* 0x0000000fe6e67c24 */ /* 0x000fe2000f8e02ff */
[----:B-1----:R-:W-:Y:S01]  /*5110*/  LEA R28, P0, R225, R46, 0x2 ;  /* 0x0000002ee11c7211 */ /* 0x002fe200078010ff */
[----:B------:R-:W-:Y:S02]  /*5120*/  IMAD.U32 R145, RZ, RZ, UR9 ;  /* 0x00000009ff917e24 */ /* 0x000fe4000f8e00ff */
[----:B------:R-:W-:Y:S01]  /*5130*/  IMAD.WIDE R162, R163, 0x4, R40 ;  /* 0x00000004a3a27825 */ /* 0x000fe200078e0228 */
[----:B------:R-:W-:-:S03]  /*5140*/  LEA.HI.X.SX32 R29, R225, R47, 0x2, P0 ;  /* 0x0000002fe11d7211 */ /* 0x000fc600000f16ff */
[----:B------:R-:W-:Y:S01]  /*5150*/  IMAD R228, R228, UR15, RZ ;  /* 0x0000000fe4e47c24 */ /* 0x000fe2000f8e02ff */
[-C--:B--2---:R-:W-:Y:S01]  /*5160*/  LEA R26, P3, R223, R46.reuse, 0x2 ;  /* 0x0000002edf1a7211 */ /* 0x084fe200078610ff */
[----:B------:R-:W-:Y:S01]  /*5170*/  IMAD.WIDE R178, R179, 0x4, R28 ;  /* 0x00000004b3b27825 */ /* 0x000fe200078e021c */
[----:B------:R1:W-:Y:S02]  /*5180*/  LDGSTS.E [R23+0x3400], desc[UR22][R28.64], P1 ;  /* 0x034000001c177fae */ /* 0x0003e400089a1016 */
[----:B------:R-:W-:Y:S01]  /*5190*/  LEA.HI.X.SX32 R27, R223, R47, 0x2, P3 ;  /* 0x0000002fdf1b7211 */ /* 0x000fe200018f16ff */
[----:B------:R-:W-:Y:S02]  /*51a0*/  IMAD.U32 R143, RZ, RZ, UR9 ;  /* 0x00000009ff8f7e24 */ /* 0x000fe4000f8e00ff */
[----:B------:R-:W-:Y:S02]  /*51b0*/  IMAD R226, R226, UR15, RZ ;  /* 0x0000000fe2e27c24 */ /* 0x000fe4000f8e02ff */
[----:B------:R-:W-:Y:S01]  /*51c0*/  IMAD.WIDE R176, R177, 0x4, R26 ;  /* 0x00000004b1b07825 */ /* 0x000fe200078e021a */
[----:B------:R2:W-:Y:S03]  /*51d0*/  LDGSTS.E [R23+0x3800], desc[UR22][R26.64], P1 ;  /* 0x038000001a177fae */ /* 0x0005e600089a1016 */
[----:B------:R-:W-:Y:S01]  /*51e0*/  IMAD.U32 R141, RZ, RZ, UR9 ;  /* 0x00000009ff8d7e24 */ /* 0x000fe2000f8e00ff */
[----:B-1----:R-:W-:Y:S01]  /*51f0*/  LEA R28, P0, R221, R46, 0x2 ;  /* 0x0000002edd1c7211 */ /* 0x002fe200078010ff */
[----:B------:R-:W-:-:S02]  /*5200*/  IMAD R224, R224, UR15, RZ ;  /* 0x0000000fe0e07c24 */ /* 0x000fc4000f8e02ff */
[----:B------:R-:W-:Y:S01]  /*5210*/  IMAD.U32 R139, RZ, RZ, UR9 ;  /* 0x00000009ff8b7e24 */ /* 0x000fe2000f8e00ff */
[-C--:B------:R-:W-:Y:S01]  /*5220*/  LEA.HI.X.SX32 R29, R221, R47.reuse, 0x2, P0 ;  /* 0x0000002fdd1d7211 */ /* 0x080fe200000f16ff */
[----:B------:R-:W-:Y:S01]  /*5230*/  IMAD R222, R222, UR15, RZ ;  /* 0x0000000fdede7c24 */ /* 0x000fe2000f8e02ff */
[-C--:B------:R-:W-:Y:S01]  /*5240*/  LEA R30, P0, R217, R46.reuse, 0x2 ;  /* 0x0000002ed91e7211 */ /* 0x080fe200078010ff */
[----:B------:R-:W-:Y:S01]  /*5250*/  IMAD.U32 R137, RZ, RZ, UR9 ;  /* 0x00000009ff897e24 */ /* 0x000fe2000f8e00ff */
[----:B--2---:R-:W-:Y:S01]  /*5260*/  LEA R26, P3, R219, R46, 0x2 ;  /* 0x0000002edb1a7211 */ /* 0x004fe200078610ff */
[----:B------:R-:W-:Y:S01]  /*5270*/  IMAD.WIDE R174, R175, 0x4, R28 ;  /* 0x00000004afae7825 */ /* 0x000fe200078e021c */
[----:B------:R1:W-:Y:S01]  /*5280*/  LDGSTS.E [R23+0x3c00], desc[UR22][R28.64], P1 ;  /* 0x03c000001c177fae */ /* 0x0003e200089a1016 */
[-C--:B------:R-:W-:Y:S02]  /*5290*/  LEA.HI.X.SX32 R31, R217, R47.reuse, 0x2, P0 ;  /* 0x0000002fd91f7211 */ /* 0x080fe400000f16ff */
[----:B------:R-:W-:Y:S01]  /*52a0*/  LEA.HI.X.SX32 R27, R219, R47, 0x2, P3 ;  /* 0x0000002fdb1b7211 */ /* 0x000fe200018f16ff */
[----:B------:R-:W-:-:S02]  /*52b0*/  IMAD R220, R220, UR15, RZ ;  /* 0x0000000fdcdc7c24 */ /* 0x000fc4000f8e02ff */
[----:B------:R-:W-:Y:S02]  /*52c0*/  IMAD.WIDE R168, R169, 0x4, R30 ;  /* 0x00000004a9a87825 */ /* 0x000fe400078e021e */
[----:B------:R2:W-:Y:S02]  /*52d0*/  LDGSTS.E [R23+0x4000], desc[UR22][R26.64], P1 ;  /* 0x040000001a177fae */ /* 0x0005e400089a1016 */
[----:B------:R-:W-:Y:S01]  /*52e0*/  IMAD.WIDE R170, R171, 0x4, R26 ;  /* 0x00000004abaa7825 */ /* 0x000fe200078e021a */
[C---:B-1----:R-:W-:Y:S01]  /*52f0*/  LEA R28, P3, R211.reuse, R46, 0x2 ;  /* 0x0000002ed31c7211 */ /* 0x042fe200078610ff */
[----:B------:R1:W-:Y:S02]  /*5300*/  LDGSTS.E [R23+0x4400], desc[UR22][R30.64], P1 ;  /* 0x044000001e177fae */ /* 0x0003e400089a1016 */
[----:B------:R-:W-:Y:S01]  /*5310*/  IMAD.U32 R134, RZ, RZ, UR9 ;  /* 0x00000009ff867e24 */ /* 0x000fe2000f8e00ff */
[----:B------:R-:W-:Y:S01]  /*5320*/  LEA.HI.X.SX32 R29, R211, R47, 0x2, P3 ;  /* 0x0000002fd31d7211 */ /* 0x000fe200018f16ff */
[----:B------:R-:W-:-:S02]  /*5330*/  IMAD R218, R218, UR15, RZ ;  /* 0x0000000fdada7c24 */ /* 0x000fc4000f8e02ff */
[----:B------:R-:W-:Y:S01]  /*5340*/  IMAD.U32 R132, RZ, RZ, UR9 ;  /* 0x00000009ff847e24 */ /* 0x000fe2000f8e00ff */
[-C--:B--2---:R-:W-:Y:S01]  /*5350*/  LEA R26, P0, R209, R46.reuse, 0x2 ;  /* 0x0000002ed11a7211 */ /* 0x084fe200078010ff */
[----:B------:R2:W-:Y:S01]  /*5360*/  LDGSTS.E [R23+0x4800], desc[UR22][R28.64], P1 ;  /* 0x048000001c177fae */ /* 0x0005e200089a1016 */
[----:B------:R-:W-:Y:S02]  /*5370*/  IMAD.WIDE R166, R167, 0x4, R28 ;  /* 0x00000004a7a67825 */ /* 0x000fe400078e021c */
[----:B------:R-:W-:Y:S02]  /*5380*/  LEA.HI.X.SX32 R27, R209, R47, 0x2, P0 ;  /* 0x0000002fd11b7211 */ /* 0x000fe400000f16ff */
[----:B-1----:R-:W-:Y:S02]  /*5390*/  IMAD R30, R43, UR15, RZ ;  /* 0x0000000f2b1e7c24 */ /* 0x002fe4000f8e02ff */
[----:B------:R-:W-:Y:S01]  /*53a0*/  IMAD R31, R42, UR15, RZ ;  /* 0x0000000f2a1f7c24 */ /* 0x000fe2000f8e02ff */
[----:B------:R1:W-:Y:S01]  /*53b0*/  LDGSTS.E [R23+0x4c00], desc[UR22][R26.64], P1 ;  /* 0x04c000001a177fae */ /* 0x0003e200089a1016 */
[----:B------:R-:W-:Y:S01]  /*53c0*/  IMAD.WIDE R164, R165, 0x4, R26 ;  /* 0x00000004a5a47825 */ /* 0x000fe200078e021a */
[----:B------:R-:W-:-:S02]  /*53d0*/  LEA R110, P6, R30, R46, 0x2 ;  /* 0x0000002e1e6e7211 */ /* 0x000fc400078c10ff */
[-C--:B------:R-:W-:Y:S01]  /*53e0*/  LEA R42, P0, R248, R46.reuse, 0x2 ;  /* 0x0000002ef82a7211 */ /* 0x080fe200078010ff */
[----:B--2---:R-:W-:Y:S01]  /*53f0*/  IMAD R28, R49, UR15, RZ ;  /* 0x0000000f311c7c24 */ /* 0x004fe2000f8e02ff */
[-C--:B------:R-:W-:Y:S01]  /*5400*/  LEA.HI.X.SX32 R111, R30, R47.reuse, 0x2, P6 ;  /* 0x0000002f1e6f7211 */ /* 0x080fe200030f16ff */
[----:B------:R-:W-:Y:S01]  /*5410*/  IMAD R29, R48, UR15, RZ ;  /* 0x0000000f301d7c24 */ /* 0x000fe2000f8e02ff */
[-C--:B------:R-:W-:Y:S01]  /*5420*/  LEA R94, P6, R34, R46.reuse, 0x2 ;  /* 0x0000002e225e7211 */ /* 0x080fe200078c10ff */
[----:B------:R-:W-:Y:S01]  /*5430*/  IMAD R212, R212, UR15, RZ ;  /* 0x0000000fd4d47c24 */ /* 0x000fe2000f8e02ff */
[-C--:B------:R-:W-:Y:S01]  /*5440*/  LEA R118, P3, R28, R46.reuse, 0x2 ;  /* 0x0000002e1c767211 */ /* 0x080fe200078610ff */
[----:B------:R-:W-:Y:S01]  /*5450*/  IMAD.U32 R130, RZ, RZ, UR9 ;  /* 0x00000009ff827e24 */ /* 0x000fe2000f8e00ff */
[-C--:B------:R-:W-:Y:S01]  /*5460*/  LEA R114, P4, R29, R46.reuse, 0x2 ;  /* 0x0000002e1d727211 */ /* 0x080fe200078810ff */
[----:B-1----:R-:W-:Y:S01]  /*5470*/  IMAD R27, R52, UR15, RZ ;  /* 0x0000000f341b7c24 */ /* 0x002fe2000f8e02ff */
[-C--:B------:R-:W-:Y:S01]  /*5480*/  LEA.HI.X.SX32 R119, R28, R47.reuse, 0x2, P3 ;  /* 0x0000002f1c777211 */ /* 0x080fe200018f16ff */
[----:B------:R-:W-:Y:S01]  /*5490*/  VIADD R26, R173, UR10 ;  /* 0x0000000aad1a7c36 */ /* 0x000fe20008000000 */
[-C--:B------:R-:W-:Y:S01]  /*54a0*/  LEA R102, P3, R32, R46.reuse, 0x2 ;  /* 0x0000002e20667211 */ /* 0x080fe200078610ff */
[----:B------:R-:W-:Y:S01]  /*54b0*/  IMAD R210, R210, UR15, RZ ;  /* 0x0000000fd2d27c24 */ /* 0x000fe2000f8e02ff */
[-C--:B------:R-:W-:Y:S01]  /*54c0*/  LEA R122, P5, R27, R46.reuse, 0x2 ;  /* 0x0000002e1b7a7211 */ /* 0x080fe200078a10ff */
[----:B------:R-:W-:Y:S01]  /*54d0*/  IMAD R208, R208, UR15, RZ ;  /* 0x0000000fd0d07c24 */ /* 0x000fe2000f8e02ff */
[-C--:B------:R-:W-:Y:S01]  /*54e0*/  LEA.HI.X.SX32 R115, R29, R47.reuse, 0x2, P4 ;  /* 0x0000002f1d737211 */ /* 0x080fe200020f16ff */
[----:B------:R-:W-:Y:S01]  /*54f0*/  IMAD.U32 R126, RZ, RZ, UR9 ;  /* 0x00000009ff7e7e24 */ /* 0x000fe2000f8e00ff */
[-C--:B------:R-:W-:Y:S01]  /*5500*/  LEA.HI.X.SX32 R123, R27, R47.reuse, 0x2, P5 ;  /* 0x0000002f1b7b7211 */ /* 0x080fe200028f16ff */
[----:B------:R-:W-:Y:S01]  /*5510*/  IMAD R39, R39, UR15, RZ ;  /* 0x0000000f27277c24 */ /* 0x000fe2000f8e02ff */
[-C--:B------:R-:W-:Y:S01]  /*5520*/  LEA R106, P5, R31, R46.reuse, 0x2 ;  /* 0x0000002e1f6a7211 */ /* 0x080fe200078a10ff */
[----:B------:R-:W-:Y:S01]  /*5530*/  IMAD.U32 R128, RZ, RZ, UR9 ;  /* 0x00000009ff807e24 */ /* 0x000fe2000f8e00ff */
[-C--:B------:R-:W-:Y:S01]  /*5540*/  LEA R98, P4, R33, R46.reuse, 0x2 ;  /* 0x0000002e21627211 */ /* 0x080fe200078810ff */
[----:B------:R-:W-:Y:S01]  /*5550*/  LDGSTS.E [R23+0x5000], desc[UR22][R122.64], P1 ;  /* 0x050000007a177fae */ /* 0x000fe200089a1016 */
[-C--:B------:R-:W-:Y:S01]  /*5560*/  LEA.HI.X.SX32 R107, R31, R47.reuse, 0x2, P5 ;  /* 0x0000002f1f6b7211 */ /* 0x080fe200028f16ff */
[----:B------:R-:W-:Y:S01]  /*5570*/  IMAD R172, R172, UR15, RZ ;  /* 0x0000000facac7c24 */ /* 0x000fe2000f8e02ff */
        /* <DEDUP_REMOVED lines=12> */
[----:B------:R-:W-:Y:S01]  /*5640*/  LEA R48, P6, R38, R46, 0x2 ;  /* 0x0000002e26307211 */ /* 0x000fe200078c10ff */
[----:B------:R-:W-:Y:S01]  /*5650*/  LDGSTS.E [R23+0x6000], desc[UR22][R106.64], P1 ;  /* 0x060000006a177fae */ /* 0x000fe200089a1016 */
[-C--:B------:R-:W-:Y:S01]  /*5660*/  LEA.HI.X.SX32 R91, R35, R47.reuse, 0x2, P5 ;  /* 0x0000002f235b7211 */ /* 0x080fe200028f16ff */
[----:B------:R-:W-:Y:S01]  /*5670*/  IMAD.U32 R216, RZ, RZ, UR9 ;  /* 0x00000009ffd87e24 */ /* 0x000fe2000f8e00ff */
[-C--:B------:R-:W-:Y:S01]  /*5680*/  LEA.HI.X.SX32 R59, R36, R47.reuse, 0x2, P3 ;  /* 0x0000002f243b7211 */ /* 0x080fe200018f16ff */
[----:B------:R-:W-:Y:S01]  /*5690*/  LDGSTS.E [R23+0x6400], desc[UR22][R102.64], P1 ;  /* 0x0640000066177fae */ /* 0x000fe200089a1016 */
[----:B------:R-:W-:-:S02]  /*56a0*/  LEA.HI.X.SX32 R53, R37, R47, 0x2, P4 ;  /* 0x0000002f25357211 */ /* 0x000fc400020f16ff */
[-C--:B------:R-:W-:Y:S01]  /*56b0*/  LEA.HI.X.SX32 R49, R38, R47.reuse, 0x2, P6 ;  /* 0x0000002f26317211 */ /* 0x080fe200030f16ff */
[----:B------:R-:W-:Y:S01]  /*56c0*/  LDGSTS.E [R23+0x6800], desc[UR22][R98.64], P1 ;  /* 0x0680000062177fae */ /* 0x000fe200089a1016 */
[----:B------:R-:W-:Y:S02]  /*56d0*/  LEA.HI.X.SX32 R43, R248, R47, 0x2, P0 ;  /* 0x0000002ff82b7211 */ /* 0x000fe400000f16ff */
[----:B------:R-:W-:Y:S01]  /*56e0*/  PLOP3.LUT P4, PT, PT, PT, UP1, 0x80, 0x8 ;  /* 0x000000000008781c */ /* 0x000fe20003f8f018 */
[----:B------:R-:W-:Y:S01]  /*56f0*/  LDGSTS.E [R23+0x6c00], desc[UR22][R94.64], P1 ;  /* 0x06c000005e177fae */ /* 0x000fe200089a1016 */
[----:B------:R-:W-:-:S03]  /*5700*/  IMAD.WIDE R160, R161, 0x4, R42 ;  /* 0x00000004a1a07825 */ /* 0x000fc600078e022a */
[----:B------:R-:W-:Y:S04]  /*5710*/  LDGSTS.E [R23+0x7000], desc[UR22][R90.64], P1 ;  /* 0x070000005a177fae */ /* 0x000fe800089a1016 */
[----:B------:R-:W-:Y:S04]  /*5720*/  LDGSTS.E [R23+0x7400], desc[UR22][R58.64], P1 ;  /* 0x074000003a177fae */ /* 0x000fe800089a1016 */
[----:B------:R-:W-:Y:S04]  /*5730*/  LDGSTS.E [R23+0x7800], desc[UR22][R52.64], P1 ;  /* 0x0780000034177fae */ /* 0x000fe800089a1016 */
[----:B------:R1:W-:Y:S04]  /*5740*/  LDGSTS.E [R23+0x7c00], desc[UR22][R48.64], P1 ;  /* 0x07c0000030177fae */ /* 0x0003e800089a1016 */
[----:B------:R2:W-:Y:S04]  /*5750*/  LDGSTS.E [R26+0x200], desc[UR22][R40.64], P1 ;  /* 0x00200000281a7fae */ /* 0x0005e800089a1016 */
[----:B------:R3:W-:Y:S01]  /*5760*/  LDGSTS.E [R26+0x600], desc[UR22][R42.64], P1 ;  /* 0x006000002a1a7fae */ /* 0x0007e200089a1016 */
[----:B-1----:R-:W-:Y:S01]  /*5770*/  IMAD.WIDE R48, R216, 0x4, R48 ;  /* 0x00000004d8307825 */ /* 0x002fe200078e0230 */
[----:B--2---:R-:W-:-:S04]  /*5780*/  LEA R40, P3, R246, R46, 0x2 ;  /* 0x0000002ef6287211 */ /* 0x004fc800078610ff */
[-C--:B------:R-:W-:Y:S02]  /*5790*/  LEA.HI.X.SX32 R41, R246, R47.reuse, 0x2, P3 ;  /* 0x0000002ff6297211 */ /* 0x080fe400018f16ff */
[C---:B---3--:R-:W-:Y:S01]  /*57a0*/  LEA R42, P0, R244.reuse, R46, 0x2 ;  /* 0x0000002ef42a7211 */ /* 0x048fe200078010ff */
[----:B------:R-:W-:Y:S02]  /*57b0*/  IMAD.WIDE R158, R159, 0x4, R40 ;  /* 0x000000049f9e7825 */ /* 0x000fe400078e0228 */
[----:B------:R1:W-:Y:S01]  /*57c0*/  LDGSTS.E [R26+0xa00], desc[UR22][R40.64], P1 ;  /* 0x00a00000281a7fae */ /* 0x0003e200089a1016 */
[----:B------:R-:W-:-:S03]  /*57d0*/  LEA.HI.X.SX32 R43, R244, R47, 0x2, P0 ;  /* 0x0000002ff42b7211 */ /* 0x000fc600000f16ff */
[----:B------:R-:W-:Y:S02]  /*57e0*/  IMAD.WIDE R156, R157, 0x4, R42 ;  /* 0x000000049d9c7825 */ /* 0x000fe400078e022a */
[----:B------:R2:W-:Y:S01]  /*57f0*/  LDGSTS.E [R26+0xe00], desc[UR22][R42.64], P1 ;  /* 0x00e000002a1a7fae */ /* 0x0005e200089a1016 */
[----:B-1----:R-:W-:-:S04]  /*5800*/  LEA R40, P3, R242, R46, 0x2 ;  /* 0x0000002ef2287211 */ /* 0x002fc800078610ff */
[-C--:B------:R-:W-:Y:S02]  /*5810*/  LEA.HI.X.SX32 R41, R242, R47.reuse, 0x2, P3 ;  /* 0x0000002ff2297211 */ /* 0x080fe400018f16ff */
[C---:B--2---:R-:W-:Y:S01]  /*5820*/  LEA R42, P0, R240.reuse, R46, 0x2 ;  /* 0x0000002ef02a7211 */ /* 0x044fe200078010ff */
        /* <DEDUP_REMOVED lines=39> */
[----:B--2---:R-:W-:Y:S01]  /*5aa0*/  LEA R42, P0, R220, R46, 0x2 ;  /* 0x0000002edc2a7211 */ /* 0x004fe200078010ff */
[----:B------:R-:W-:Y:S02]  /*5ab0*/  IMAD.WIDE R134, R134, 0x4, R40 ;  /* 0x0000000486867825 */ /* 0x000fe400078e0228 */
[----:B------:R1:W-:Y:S01]  /*5ac0*/  LDGSTS.E [R26+0x3a00], desc[UR22][R40.64], P1 ;  /* 0x03a00000281a7fae */ /* 0x0003e200089a1016 */
[----:B------:R-:W-:-:S03]  /*5ad0*/  LEA.HI.X.SX32 R43, R220, R47, 0x2, P0 ;  /* 0x0000002fdc2b7211 */ /* 0x000fc600000f16ff */
[----:B------:R-:W-:Y:S02]  /*5ae0*/  IMAD.WIDE R132, R132, 0x4, R42 ;  /* 0x0000000484847825 */ /* 0x000fe400078e022a */
[----:B------:R2:W-:Y:S01]  /*5af0*/  LDGSTS.E [R26+0x3e00], desc[UR22][R42.64], P1 ;  /* 0x03e000002a1a7fae */ /* 0x0005e200089a1016 */
[----:B-1----:R-:W-:-:S04]  /*5b00*/  LEA R40, P3, R218, R46, 0x2 ;  /* 0x0000002eda287211 */ /* 0x002fc800078610ff */
[-C--:B------:R-:W-:Y:S02]  /*5b10*/  LEA.HI.X.SX32 R41, R218, R47.reuse, 0x2, P3 ;  /* 0x0000002fda297211 */ /* 0x080fe400018f16ff */
[-C--:B--2---:R-:W-:Y:S01]  /*5b20*/  LEA R42, P0, R212, R46.reuse, 0x2 ;  /* 0x0000002ed42a7211 */ /* 0x084fe200078010ff */
[----:B------:R-:W-:Y:S02]  /*5b30*/  IMAD.WIDE R130, R130, 0x4, R40 ;  /* 0x0000000482827825 */ /* 0x000fe400078e0228 */
[----:B------:R1:W-:Y:S01]  /*5b40*/  LDGSTS.E [R26+0x4200], desc[UR22][R40.64], P1 ;  /* 0x04200000281a7fae */ /* 0x0003e200089a1016 */
[----:B------:R-:W-:Y:S02]  /*5b50*/  LEA.HI.X.SX32 R43, R212, R47, 0x2, P0 ;  /* 0x0000002fd42b7211 */ /* 0x000fe400000f16ff */
[----:B------:R-:W-:-:S03]  /*5b60*/  LEA R124, P0, R208, R46, 0x2 ;  /* 0x0000002ed07c7211 */ /* 0x000fc600078010ff */
[----:B------:R2:W-:Y:S01]  /*5b70*/  LDGSTS.E [R26+0x4600], desc[UR22][R42.64], P1 ;  /* 0x046000002a1a7fae */ /* 0x0005e200089a1016 */
[-C--:B------:R-:W-:Y:S01]  /*5b80*/  LEA.HI.X.SX32 R125, R208, R47.reuse, 0x2, P0 ;  /* 0x0000002fd07d7211 */ /* 0x080fe200000f16ff */
[----:B------:R-:W-:Y:S01]  /*5b90*/  IMAD.WIDE R128, R128, 0x4, R42 ;  /* 0x0000000480807825 */ /* 0x000fe200078e022a */
[CC--:B------:R-:W-:Y:S02]  /*5ba0*/  LEA R120, P0, R39.reuse, R46.reuse, 0x2 ;  /* 0x0000002e27787211 */ /* 0x0c0fe400078010ff */
[C---:B-1----:R-:W-:Y:S02]  /*5bb0*/  LEA R40, P3, R210.reuse, R46, 0x2 ;  /* 0x0000002ed2287211 */ /* 0x042fe400078610ff */
[-C--:B------:R-:W-:Y:S02]  /*5bc0*/  LEA.HI.X.SX32 R121, R39, R47.reuse, 0x2, P0 ;  /* 0x0000002f27797211 */ /* 0x080fe400000f16ff */
[----:B------:R-:W-:Y:S01]  /*5bd0*/  LEA.HI.X.SX32 R41, R210, R47, 0x2, P3 ;  /* 0x0000002fd2297211 */ /* 0x000fe200018f16ff */
[----:B--2---:R-:W-:Y:S01]  /*5be0*/  IMAD.U32 R42, RZ, RZ, UR9 ;  /* 0x00000009ff2a7e24 */ /* 0x004fe2000f8e00ff */
[----:B------:R-:W-:Y:S01]  /*5bf0*/  PLOP3.LUT P3, PT, PT, PT, UP1, 0x80, 0x8 ;  /* 0x000000000008781c */ /* 0x000fe20003f6f018 */
[----:B------:R-:W-:-:S02]  /*5c00*/  IMAD.U32 R43, RZ, RZ, UR9 ;  /* 0x00000009ff2b7e24 */ /* 0x000fc4000f8e00ff */
[----:B------:R1:W-:Y:S01]  /*5c10*/  LDGSTS.E [R26+0x4a00], desc[UR22][R40.64], P1 ;  /* 0x04a00000281a7fae */ /* 0x0003e200089a1016 */
[----:B------:R-:W-:-:S03]  /*5c20*/  IMAD.WIDE R126, R126, 0x4, R40 ;  /* 0x000000047e7e7825 */ /* 0x000fc600078e0228 */
[----:B------:R2:W-:Y:S01]  /*5c30*/  LDGSTS.E [R26+0x4e00], desc[UR22][R124.64], P1 ;  /* 0x04e000007c1a7fae */ /* 0x0005e200089a1016 */
[----:B------:R-:W-:-:S03]  /*5c40*/  IMAD.WIDE R114, R42, 0x4, R114 ;  /* 0x000000042a727825 */ /* 0x000fc600078e0272 */
[----:B------:R3:W-:Y:S01]  /*5c50*/  LDGSTS.E [R26+0x5200], desc[UR22][R120.64], P1 ;  /* 0x05200000781a7fae */ /* 0x0007e200089a1016 */
[----:B------:R-:W-:-:S04]  /*5c60*/  IMAD.WIDE R110, R43, 0x4, R110 ;  /* 0x000000042b6e7825 */ /* 0x000fc800078e026e */
[----:B-1----:R-:W-:Y:S02]  /*5c70*/  IMAD.U32 R40, RZ, RZ, UR9 ;  /* 0x00000009ff287e24 */ /* 0x002fe4000f8e00ff */
[----:B------:R-:W-:Y:S02]  /*5c80*/  IMAD.U32 R41, RZ, RZ, UR9 ;  /* 0x00000009ff297e24 */ /* 0x000fe4000f8e00ff */
[----:B------:R-:W-:-:S04]  /*5c90*/  IMAD.WIDE R122, R40, 0x4, R122 ;  /* 0x00000004287a7825 */ /* 0x000fc800078e027a */
[----:B------:R-:W-:Y:S02]  /*5ca0*/  IMAD R40, R44, UR15, RZ ;  /* 0x0000000f2c287c24 */ /* 0x000fe4000f8e02ff */
[----:B--2---:R-:W-:-:S03]  /*5cb0*/  IMAD.WIDE R124, R41, 0x4, R124 ;  /* 0x00000004297c7825 */ /* 0x004fc600078e027c */
[----:B------:R-:W-:Y:S01]  /*5cc0*/  LEA R116, P0, R40, R46, 0x2 ;  /* 0x0000002e28747211 */ /* 0x000fe200078010ff */
[----:B------:R-:W-:-:S03]  /*5cd0*/  IMAD.WIDE R118, R41, 0x4, R118 ;  /* 0x0000000429767825 */ /* 0x000fc600078e0276 */
[-C--:B------:R-:W-:Y:S01]  /*5ce0*/  LEA.HI.X.SX32 R117, R40, R47.reuse, 0x2, P0 ;  /* 0x0000002f28757211 */ /* 0x080fe200000f16ff */
[----:B------:R-:W-:Y:S02]  /*5cf0*/  IMAD R41, R45, UR15, RZ ;  /* 0x0000000f2d297c24 */ /* 0x000fe4000f8e02ff */
[----:B---3--:R-:W-:Y:S02]  /*5d00*/  IMAD.WIDE R120, R42, 0x4, R120 ;  /* 0x000000042a787825 */ /* 0x008fe400078e0278 */
[----:B------:R1:W-:Y:S01]  /*5d10*/  LDGSTS.E [R26+0x5600], desc[UR22][R116.64], P1 ;  /* 0x05600000741a7fae */ /* 0x0003e200089a1016 */
[CC--:B------:R-:W-:Y:S01]  /*5d20*/  LEA R112, P0, R41.reuse, R46.reuse, 0x2 ;  /* 0x0000002e29707211 */ /* 0x0c0fe200078010ff */
[----:B------:R-:W-:Y:S02]  /*5d30*/  IMAD R42, R50, UR15, RZ ;  /* 0x0000000f322a7c24 */ /* 0x000fe4000f8e02ff */
[----:B------:R-:W-:Y:S01]  /*5d40*/  IMAD.U32 R44, RZ, RZ, UR9 ;  /* 0x00000009ff2c7e24 */ /* 0x000fe2000f8e00ff */
[----:B------:R-:W-:Y:S01]  /*5d50*/  LEA.HI.X.SX32 R113, R41, R47, 0x2, P0 ;  /* 0x0000002f29717211 */ /* 0x000fe200000f16ff */
[----:B------:R-:W-:Y:S01]  /*5d60*/  IMAD.U32 R45, RZ, RZ, UR9 ;  /* 0x00000009ff2d7e24 */ /* 0x000fe2000f8e00ff */
[----:B------:R-:W-:Y:S01]  /*5d70*/  LEA R108, P0, R42, R46, 0x2 ;  /* 0x0000002e2a6c7211 */ /* 0x000fe200078010ff */
[----:B------:R-:W-:-:S02]  /*5d80*/  IMAD.WIDE R106, R44, 0x4, R106 ;  /* 0x000000042c6a7825 */ /* 0x000fc400078e026a */
[----:B------:R2:W-:Y:S01]  /*5d90*/  LDGSTS.E [R26+0x5a00], desc[UR22][R112.64], P1 ;  /* 0x05a00000701a7fae */ /* 0x0005e200089a1016 */
[----:B------:R-:W-:Y:S01]  /*5da0*/  LEA.HI.X.SX32 R109, R42, R47, 0x2, P0 ;  /* 0x0000002f2a6d7211 */ /* 0x000fe200000f16ff */
[----:B-1----:R-:W-:-:S04]  /*5db0*/  IMAD.WIDE R116, R43, 0x4, R116 ;  /* 0x000000042b747825 */ /* 0x002fc800078e0274 */
[----:B------:R-:W-:Y:S01]  /*5dc0*/  IMAD R43, R51, UR15, RZ ;  /* 0x0000000f332b7c24 */ /* 0x000fe2000f8e02ff */
[----:B------:R1:W-:Y:S01]  /*5dd0*/  LDGSTS.E [R26+0x5e00], desc[UR22][R108.64], P1 ;  /* 0x05e000006c1a7fae */ /* 0x0003e200089a1016 */
[----:B------:R-:W-:-:S03]  /*5de0*/  IMAD.WIDE R102, R45, 0x4, R102 ;  /* 0x000000042d667825 */ /* 0x000fc600078e0266 */
[----:B------:R-:W-:Y:S01]  /*5df0*/  LEA R104, P0, R43, R46, 0x2 ;  /* 0x0000002e2b687211 */ /* 0x000fe200078010ff */
[----:B--2---:R-:W-:-:S03]  /*5e00*/  IMAD.WIDE R112, R44, 0x4, R112 ;  /* 0x000000042c707825 */ /* 0x004fc600078e0270 */
[-C--:B------:R-:W-:Y:S01]  /*5e10*/  LEA.HI.X.SX32 R105, R43, R47.reuse, 0x2, P0 ;  /* 0x0000002f2b697211 */ /* 0x080fe200000f16ff */
[----:B------:R-:W-:Y:S02]  /*5e20*/  IMAD R44, R54, UR15, RZ ;  /* 0x0000000f362c7c24 */ /* 0x000fe4000f8e02ff */
[----:B------:R-:W-:Y:S02]  /*5e30*/  IMAD.U32 R50, RZ, RZ, UR9 ;  /* 0x00000009ff327e24 */ /* 0x000fe4000f8e00ff */
[----:B-1----:R-:W-:Y:S01]  /*5e40*/  IMAD.WIDE R108, R45, 0x4, R108 ;  /* 0x000000042d6c7825 */ /* 0x002fe200078e026c */
[C---:B------:R-:W-:Y:S01]  /*5e50*/  LEA R100, P0, R44.reuse, R46, 0x2 ;  /* 0x0000002e2c647211 */ /* 0x040fe200078010ff */
[----:B------:R1:W-:Y:S02]  /*5e60*/  LDGSTS.E [R26+0x6200], desc[UR22][R104.64], P1 ;  /* 0x06200000681a7fae */ /* 0x0003e400089a1016 */
[----:B------:R-:W-:Y:S01]  /*5e70*/  IMAD R45, R55, UR15, RZ ;  /* 0x0000000f372d7c24 */ /* 0x000fe2000f8e02ff */
[----:B------:R-:W-:Y:S01]  /*5e80*/  LEA.HI.X.SX32 R101, R44, R47, 0x2, P0 ;  /* 0x0000002f2c657211 */ /* 0x000fe200000f16ff */
[----:B------:R-:W-:-:S02]  /*5e90*/  IMAD.U32 R51, RZ, RZ, UR9 ;  /* 0x00000009ff337e24 */ /* 0x000fc4000f8e00ff */
[C---:B------:R-:W-:Y:S01]  /*5ea0*/  IMAD.WIDE R98, R50.reuse, 0x4, R98 ;  /* 0x0000000432627825 */ /* 0x040fe200078e0262 */
[CC--:B------:R-:W-:Y:S01]  /*5eb0*/  LEA R96, P0, R45.reuse, R46.reuse, 0x2 ;  /* 0x0000002e2d607211 */ /* 0x0c0fe200078010ff */
[----:B------:R2:W-:Y:S02]  /*5ec0*/  LDGSTS.E [R26+0x6600], desc[UR22][R100.64], P1 ;  /* 0x06600000641a7fae */ /* 0x0005e400089a1016 */
[----:B------:R-:W-:Y:S01]  /*5ed0*/  IMAD.WIDE R94, R50, 0x4, R94 ;  /* 0x00000004325e7825 */ /* 0x000fe200078e025e */
[-C--:B------:R-:W-:Y:S02]  /*5ee0*/  LEA.HI.X.SX32 R97, R45, R47.reuse, 0x2, P0 ;  /* 0x0000002f2d617211 */ /* 0x080fe400000f16ff */
[-C--:B------:R-:W-:Y:S01]  /*5ef0*/  LEA R92, P0, R172, R46.reuse, 0x2 ;  /* 0x0000002eac5c7211 */ /* 0x080fe200078010ff */
[----:B-1----:R-:W-:Y:S02]  /*5f00*/  IMAD.WIDE R104, R50, 0x4, R104 ;  /* 0x0000000432687825 */ /* 0x002fe400078e0268 */
[----:B------:R1:W-:Y:S01]  /*5f10*/  LDGSTS.E [R26+0x6a00], desc[UR22][R96.64], P1 ;  /* 0x06a00000601a7fae */ /* 0x0003e200089a1016 */
[----:B------:R-:W-:Y:S01]  /*5f20*/  LEA.HI.X.SX32 R93, R172, R47, 0x2, P0 ;  /* 0x0000002fac5d7211 */ /* 0x000fe200000f16ff */
[----:B------:R-:W-:Y:S01]  /*5f30*/  IMAD.WIDE R90, R50, 0x4, R90 ;  /* 0x00000004325a7825 */ /* 0x000fe200078e025a */
[----:B------:R-:W-:-:S03]  /*5f40*/  LEA R62, P0, R213, R46, 0x2 ;  /* 0x0000002ed53e7211 */ /* 0x000fc600078010ff */
[----:B------:R-:W-:Y:S01]  /*5f50*/  IMAD.U32 R50, RZ, RZ, UR18 ;  /* 0x00000012ff327e24 */ /* 0x000fe2000f8e00ff */
[-C--:B------:R-:W-:Y:S01]  /*5f60*/  LEA.HI.X.SX32 R63, R213, R47.reuse, 0x2, P0 ;  /* 0x0000002fd53f7211 */ /* 0x080fe200000f16ff */
[----:B------:R3:W-:Y:S01]  /*5f70*/  LDGSTS.E [R26+0x6e00], desc[UR22][R92.64], P1 ;  /* 0x06e000005c1a7fae */ /* 0x0007e200089a1016 */
[C---:B------:R-:W-:Y:S01]  /*5f80*/  LEA R54, P0, R214.reuse, R46, 0x2 ;  /* 0x0000002ed6367211 */ /* 0x040fe200078010ff */
[C---:B--2---:R-:W-:Y:S02]  /*5f90*/  IMAD.WIDE R100, R51.reuse, 0x4, R100 ;  /* 0x0000000433647825 */ /* 0x044fe400078e0264 */
[----:B------:R-:W-:Y:S01]  /*5fa0*/  LDGSTS.E [R26+0x7200], desc[UR22][R62.64], P1 ;  /* 0x072000003e1a7fae */ /* 0x000fe200089a1016 */
[----:B------:R-:W-:Y:S01]  /*5fb0*/  LEA.HI.X.SX32 R55, R214, R47, 0x2, P0 ;  /* 0x0000002fd6377211 */ /* 0x000fe200000f16ff */
[----:B-1----:R-:W-:-:S04]  /*5fc0*/  IMAD.WIDE R96, R51, 0x4, R96 ;  /* 0x0000000433607825 */ /* 0x002fc800078e0260 */
[----:B------:R-:W-:Y:S01]  /*5fd0*/  IMAD.WIDE R88, R50, 0x4, R88 ;  /* 0x0000000432587825 */ /* 0x000fe200078e0258 */
[----:B------:R1:W-:Y:S03]  /*5fe0*/  LDGSTS.E [R26+0x7600], desc[UR22][R54.64], P1 ;  /* 0x07600000361a7fae */ /* 0x0003e600089a1016 */
[----:B---3--:R-:W-:-:S04]  /*5ff0*/  IMAD.WIDE R92, R51, 0x4, R92 ;  /* 0x00000004335c7825 */ /* 0x008fc800078e025c */
[----:B------:R-:W-:Y:S02]  /*6000*/  IMAD.U32 R51, RZ, RZ, UR18 ;  /* 0x00000012ff337e24 */ /* 0x000fe4000f8e00ff */
[----:B------:R-:W-:-:S04]  /*6010*/  IMAD.WIDE R84, R50, 0x4, R84 ;  /* 0x0000000432547825 */ /* 0x000fc800078e0254 */
[----:B------:R-:W-:-:S04]  /*6020*/  IMAD.WIDE R80, R50, 0x4, R80 ;  /* 0x0000000432507825 */ /* 0x000fc800078e0250 */
[----:B------:R-:W-:-:S04]  /*6030*/  IMAD.WIDE R76, R50, 0x4, R76 ;  /* 0x00000004324c7825 */ /* 0x000fc800078e024c */
[----:B------:R-:W-:-:S04]  /*6040*/  IMAD.WIDE R72, R50, 0x4, R72 ;  /* 0x0000000432487825 */ /* 0x000fc800078e0248 */
[----:B------:R-:W-:-:S04]  /*6050*/  IMAD.WIDE R68, R50, 0x4, R68 ;  /* 0x0000000432447825 */ /* 0x000fc800078e0244 */
[----:B------:R-:W-:-:S04]  /*6060*/  IMAD.WIDE R64, R50, 0x4, R64 ;  /* 0x0000000432407825 */ /* 0x000fc800078e0240 */
[----:B------:R-:W-:-:S04]  /*6070*/  IMAD.WIDE R60, R50, 0x4, R60 ;  /* 0x00000004323c7825 */ /* 0x000fc800078e023c */
[----:B------:R-:W-:-:S04]  /*6080*/  IMAD.WIDE R56, R50, 0x4, R56 ;  /* 0x0000000432387825 */ /* 0x000fc800078e0238 */
        /* <DEDUP_REMOVED lines=9> */
[----:B-1----:R-:W-:-:S04]  /*6120*/  IMAD.WIDE R54, R50, 0x4, R54 ;  /* 0x0000000432367825 */ /* 0x002fc800078e0236 */
[----:B------:R-:W-:Y:S01]  /*6130*/  IMAD.WIDE R52, R50, 0x4, R52 ;  /* 0x0000000432347825 */ /* 0x000fe200078e0234 */
[----:B------:R-:W-:-:S03]  /*6140*/  LEA R50, P0, R215, R46, 0x2 ;  /* 0x0000002ed7327211 */ /* 0x000fc600078010ff */
[----:B------:R-:W-:-:S04]  /*6150*/  IMAD.WIDE R62, R51, 0x4, R62 ;  /* 0x00000004333e7825 */ /* 0x000fc800078e023e */
[----:B------:R-:W-:Y:S01]  /*6160*/  IMAD.WIDE R58, R51, 0x4, R58 ;  /* 0x00000004333a7825 */ /* 0x000fe200078e023a */
[----:B------:R-:W-:Y:S02]  /*6170*/  LEA.HI.X.SX32 R51, R215, R47, 0x2, P0 ;  /* 0x0000002fd7337211 */ /* 0x000fe400000f16ff */
[----:B------:R-:W-:-:S03]  /*6180*/  ISETP.GE.AND P0, PT, R3, UR4, PT ;  /* 0x0000000403007c0c */ /* 0x000fc6000bf06270 */
[----:B------:R1:W-:Y:S02]  /*6190*/  LDGSTS.E [R26+0x7a00], desc[UR22][R50.64], P1 ;  /* 0x07a00000321a7fae */ /* 0x0003e400089a1016 */
[----:B-1----:R-:W-:Y:S01]  /*61a0*/  IMAD.WIDE R50, R216, 0x4, R50 ;  /* 0x00000004d8327825 */ /* 0x002fe200078e0232 */
[----:B------:R-:W-:-:S04]  /*61b0*/  SEL R216, RZ, 0x4, P0 ;  /* 0x00000004ffd87807 */ /* 0x000fc80000000000 */
[----:B------:R-:W-:Y:S02]  /*61c0*/  SEL R216, R216, RZ, P3 ;  /* 0x000000ffd8d87207 */ /* 0x000fe40001800000 */
[----:B------:R-:W-:Y:S02]  /*61d0*/  PLOP3.LUT P3, PT, PT, PT, UP1, 0x80, 0x8 ;  /* 0x000000000008781c */ /* 0x000fe40003f6f018 */
[----:B------:R-:W-:Y:S02]  /*61e0*/  ISETP.NE.U32.AND P6, PT, R216, RZ, PT ;  /* 0x000000ffd800720c */ /* 0x000fe40003fc5070 */
[----:B------:R-:W-:-:S04]  /*61f0*/  LOP3.LUT R216, R3, 0x2, RZ, 0xfc, !PT ;  /* 0x0000000203d87812 */ /* 0x000fc800078efcff */
[----:B------:R-:W-:-:S04]  /*6200*/  ISETP.GE.AND P0, PT, R216, UR4, PT ;  /* 0x00000004d8007c0c */ /* 0x000fc8000bf06270 */
[----:B------:R-:W-:-:S04]  /*6210*/  SEL R216, RZ, 0x4, P0 ;  /* 0x00000004ffd87807 */ /* 0x000fc80000000000 */
[----:B------:R-:W-:-:S04]  /*6220*/  SEL R216, R216, RZ, P3 ;  /* 0x000000ffd8d87207 */ /* 0x000fc80001800000 */
[----:B------:R-:W-:Y:S02]  /*6230*/  ISETP.NE.U32.AND P0, PT, R216, RZ, PT ;  /* 0x000000ffd800720c */ /* 0x000fe40003f05070 */
[----:B------:R-:W-:-:S04]  /*6240*/  LOP3.LUT R216, R3, 0x4, RZ, 0xfc, !PT ;  /* 0x0000000403d87812 */ /* 0x000fc800078efcff */
[----:B------:R-:W-:-:S04]  /*6250*/  ISETP.GE.AND P3, PT, R216, UR4, PT ;  /* 0x00000004d8007c0c */ /* 0x000fc8000bf66270 */
[----:B------:R-:W-:-:S04]  /*6260*/  SEL R216, RZ, 0x4, P3 ;  /* 0x00000004ffd87807 */ /* 0x000fc80001800000 */
[----:B------:R-:W-:Y:S02]  /*6270*/  SEL R216, R216, RZ, P4 ;  /* 0x000000ffd8d87207 */ /* 0x000fe40002000000 */
[----:B------:R-:W-:Y:S02]  /*6280*/  PLOP3.LUT P4, PT, PT, PT, UP1, 0x80, 0x8 ;  /* 0x000000000008781c */ /* 0x000fe40003f8f018 */
[----:B------:R-:W-:Y:S02]  /*6290*/  ISETP.NE.U32.AND P5, PT, R216, RZ, PT ;  /* 0x000000ffd800720c */ /* 0x000fe40003fa5070 */
[----:B------:R-:W-:-:S04]  /*62a0*/  LOP3.LUT R216, R3, 0x6, RZ, 0xfc, !PT ;  /* 0x0000000603d87812 */ /* 0x000fc800078efcff */
[----:B------:R-:W-:Y:S01]  /*62b0*/  ISETP.GE.AND P3, PT, R216, UR4, PT ;  /* 0x00000004d8007c0c */ /* 0x000fe2000bf66270 */
[----:B------:R-:W-:-:S03]  /*62c0*/  IMAD R216, R252, UR15, RZ ;  /* 0x0000000ffcd87c24 */ /* 0x000fc6000f8e02ff */
[----:B------:R-:W-:Y:S02]  /*62d0*/  SEL R252, RZ, 0x4, P3 ;  /* 0x00000004fffc7807 */ /* 0x000fe40001800000 */
[----:B------:R-:W-:Y:S02]  /*62e0*/  LEA R46, P3, R216, R46, 0x2 ;  /* 0x0000002ed82e7211 */ /* 0x000fe400078610ff */
[----:B------:R-:W-:Y:S02]  /*62f0*/  SEL R252, R252, RZ, P4 ;  /* 0x000000fffcfc7207 */ /* 0x000fe40002000000 */
[----:B------:R-:W-:Y:S02]  /*6300*/  LEA.HI.X.SX32 R47, R216, R47, 0x2, P3 ;  /* 0x0000002fd82f7211 */ /* 0x000fe400018f16ff */
[----:B------:R-:W-:Y:S02]  /*6310*/  ISETP.NE.U32.AND P4, PT, R252, RZ, PT ;  /* 0x000000fffc00720c */ /* 0x000fe40003f85070 */
[----:B------:R-:W-:Y:S01]  /*6320*/  LOP3.LUT R252, R3, 0x8, RZ, 0xfc, !PT ;  /* 0x0000000803fc7812 */ /* 0x000fe200078efcff */
[----:B------:R-:W-:Y:S03]  /*6330*/  LDGSTS.E [R26+0x7e00], desc[UR22][R46.64], P1 ;  /* 0x07e000002e1a7fae */ /* 0x000fe600089a1016 */
[----:B------:R-:W-:Y:S01]  /*6340*/  ISETP.GE.AND P3, PT, R252, UR4, PT ;  /* 0x00000004fc007c0c */ /* 0x000fe2000bf66270 */
[----:B------:R-:W0:Y:S03]  /*6350*/  LDGDEPBAR ;  /* 0x00000000000079af */ /* 0x000e260000000000 */
[----:B------:R-:W-:Y:S01]  /*6360*/  SEL R252, RZ, 0x4, P3 ;  /* 0x00000004fffc7807 */ /* 0x000fe20001800000 */
[----:B------:R-:W-:Y:S01]  /*6370*/  BAR.SYNC.DEFER_BLOCKING 0x0 ;  /* 0x0000000000007b1d */ /* 0x000fe20000010000 */
[----:B------:R-:W-:-:S04]  /*6380*/  PLOP3.LUT P3, PT, PT, PT, UP1, 0x80, 0x8 ;  /* 0x000000000008781c */ /* 0x000fc80003f6f018 */
[----:B------:R-:W-:-:S04]  /*6390*/  SEL R252, R252, RZ, P3 ;  /* 0x000000fffcfc7207 */ /* 0x000fc80001800000 */
[----:B------:R-:W-:Y:S02]  /*63a0*/  ISETP.NE.U32.AND P3, PT, R252, RZ, PT ;  /* 0x000000fffc00720c */ /* 0x000fe40003f65070 */
[----:B------:R-:W-:-:S04]  /*63b0*/  LOP3.LUT R252, R3, 0xa, RZ, 0xfc, !PT ;  /* 0x0000000a03fc7812 */ /* 0x000fc800078efcff */
[----:B------:R-:W-:-:S04]  /*63c0*/  ISETP.GE.AND P1, PT, R252, UR4, PT ;  /* 0x00000004fc007c0c */ /* 0x000fc8000bf26270 */
[----:B------:R-:W-:Y:S02]  /*63d0*/  SEL R252, RZ, 0x4, P1 ;  /* 0x00000004fffc7807 */ /* 0x000fe40000800000 */
[----:B------:R-:W-:-:S04]  /*63e0*/  PLOP3.LUT P1, PT, PT, PT, UP1, 0x80, 0x8 ;  /* 0x000000000008781c */ /* 0x000fc80003f2f018 */
[----:B------:R-:W-:-:S04]  /*63f0*/  SEL R252, R252, RZ, P1 ;  /* 0x000000fffcfc7207 */ /* 0x000fc80000800000 */
[----:B------:R-:W-:Y:S02]  /*6400*/  ISETP.NE.U32.AND P1, PT, R252, RZ, PT ;  /* 0x000000fffc00720c */ /* 0x000fe40003f25070 */
[----:B------:R-:W-:Y:S01]  /*6410*/  LOP3.LUT R252, R3, 0xc, RZ, 0xfc, !PT ;  /* 0x0000000c03fc7812 */ /* 0x000fe200078efcff */
[----:B------:R-:W-:-:S05]  /*6420*/  VIADD R3, R0, UR10 ;  /* 0x0000000a00037c36 */ /* 0x000fca0008000000 */
[----:B------:R-:W-:Y:S01]  /*6430*/  @!PT LDS RZ, [RZ] ;  /* 0x00000000fffff984 */ /* 0x000fe20000000800 */
[----:B------:R-:W-:Y:S01]  /*6440*/  @!PT LDS RZ, [RZ] ;  /* 0x00000000fffff984 */ /* 0x000fe20000000800 */
[----:B------:R-:W-:Y:S01]  /*6450*/  @!PT LDS RZ, [RZ] ;  /* 0x00000000fffff984 */ /* 0x000fe20000000800 */
[----:B------:R1:W-:Y:S01]  /*6460*/  LDGSTS.E [R3+0x1a000], desc[UR22][R206.64], P6 ;  /* 0x1a000000ce037fae */ /* 0x0003e2000b1a1016 */
[----:B------:R-:W-:-:S04]  /*6470*/  ISETP.GE.AND P6, PT, R252, UR4, PT ;  /* 0x00000004fc007c0c */ /* 0x000fc8000bfc6270 */
[----:B------:R-:W-:Y:S02]  /*6480*/  SEL R252, RZ, 0x4, P6 ;  /* 0x00000004fffc7807 */ /* 0x000fe40003000000 */
[----:B------:R-:W-:-:S04]  /*6490*/  PLOP3.LUT P6, PT, PT, PT, UP1, 0x80, 0x8 ;  /* 0x000000000008781c */ /* 0x000fc80003fcf018 */
[----:B------:R-:W-:Y:S01]  /*64a0*/  SEL R252, R252, RZ, P6 ;  /* 0x000000fffcfc7207 */ /* 0x000fe20003000000 */
[----:B-1----:R-:W1:Y:S03]  /*64b0*/  S2R R3, SR_TID.X ;  /* 0x0000000000037919 */ /* 0x002e660000002100 */
[----:B------:R-:W-:Y:S02]  /*64c0*/  ISETP.NE.U32.AND P6, PT, R252, RZ, PT ;  /* 0x000000fffc00720c */ /* 0x000fe40003fc5070 */
[----:B-1----:R-:W-:-:S04]  /*64d0*/  SHF.R.U32.HI R3, RZ, 0x6, R3 ;  /* 0x00000006ff037819 */ /* 0x002fc80000011603 */
[----:B------:R-:W-:-:S04]  /*64e0*/  SGXT.U32 R3, R3, 0x1 ;  /* 0x000000010303781a */ /* 0x000fc80000000000 */
[----:B------:R-:W-:Y:S01]  /*64f0*/  LOP3.LUT R252, R3, 0xe, RZ, 0xfc, !PT ;  /* 0x0000000e03fc7812 */ /* 0x000fe200078efcff */
[----:B------:R-:W-:-:S05]  /*6500*/  VIADD R3, R0, UR10 ;  /* 0x0000000a00037c36 */ /* 0x000fca0008000000 */
[----:B------:R1:W-:Y:S01]  /*6510*/  LDGSTS.E [R3+0x1a008], desc[UR22][R88.64], P0 ;  /* 0x1a00800058037fae */ /* 0x0003e200081a1016 */
[----:B------:R-:W-:-:S03]  /*6520*/  ISETP.GE.AND P0, PT, R252, UR4, PT ;  /* 0x00000004fc007c0c */ /* 0x000fc6000bf06270 */
[----:B------:R2:W-:Y:S01]  /*6530*/  LDGSTS.E [R18+0x1a000], desc[UR22][R86.64], P5 ;  /* 0x1a00000056127fae */ /* 0x0005e2000a9a1016 */
[----:B------:R-:W-:Y:S02]  /*6540*/  SEL R252, RZ, 0x4, P0 ;  /* 0x00000004fffc7807 */ /* 0x000fe40000000000 */
[----:B------:R-:W-:Y:S01]  /*6550*/  PLOP3.LUT P0, PT, PT, PT, UP1, 0x80, 0x8 ;  /* 0x000000000008781c */ /* 0x000fe20003f0f018 */
[----:B------:R2:W-:Y:S03]  /*6560*/  LDGSTS.E [R18+0x1a008], desc[UR22][R84.64], P4 ;  /* 0x1a00800054127fae */ /* 0x0005e6000a1a1016 */
[----:B------:R-:W-:Y:S01]  /*6570*/  SEL R252, R252, RZ, P0 ;  /* 0x000000fffcfc7207 */ /* 0x000fe20000000000 */
[----:B-1----:R-:W1:Y:S03]  /*6580*/  S2R R3, SR_TID.X ;  /* 0x0000000000037919 */ /* 0x002e660000002100 */
[----:B------:R-:W-:Y:S01]  /*6590*/  ISETP.NE.U32.AND P0, PT, R252, RZ, PT ;  /* 0x000000fffc00720c */ /* 0x000fe20003f05070 */
[----:B------:R2:W-:Y:S04]  /*65a0*/  LDGSTS.E [R19+0x1a000], desc[UR22][R82.64], P3 ;  /* 0x1a00000052137fae */ /* 0x0005e800099a1016 */
[----:B------:R2:W-:Y:S04]  /*65b0*/  LDGSTS.E [R19+0x1a008], desc[UR22][R80.64], P1 ;  /* 0x1a00800050137fae */ /* 0x0005e800089a1016 */
[----:B------:R2:W-:Y:S04]  /*65c0*/  LDGSTS.E [R20+0x1a000], desc[UR22][R78.64], P6 ;  /* 0x1a0000004e147fae */ /* 0x0005e8000b1a1016 */
[----:B------:R2:W-:Y:S01]  /*65d0*/  LDGSTS.E [R20+0x1a008], desc[UR22][R76.64], P0 ;  /* 0x1a0080004c147fae */ /* 0x0005e200081a1016 */
[----:B-1----:R-:W-:-:S04]  /*65e0*/  SHF.R.U32.HI R3, RZ, 0x6, R3 ;  /* 0x00000006ff037819 */ /* 0x002fc80000011603 */
[----:B------:R-:W-:-:S04]  /*65f0*/  SGXT.U32 R3, R3, 0x1 ;  /* 0x000000010303781a */ /* 0x000fc80000000000 */
[----:B------:R-:W-:-:S04]  /*6600*/  LOP3.LUT R252, R3, 0x10, RZ, 0xfc, !PT ;  /* 0x0000001003fc7812 */ /* 0x000fc800078efcff */
[----:B------:R-:W-:-:S04]  /*6610*/  ISETP.GE.AND P5, PT, R252, UR4, PT ;  /* 0x00000004fc007c0c */ /* 0x000fc8000bfa6270 */
[----:B------:R-:W-:Y:S02]  /*6620*/  SEL R252, RZ, 0x4, P5 ;  /* 0x00000004fffc7807 */ /* 0x000fe40002800000 */
[----:B------:R-:W-:-:S04]  /*6630*/  PLOP3.LUT P5, PT, PT, PT, UP1, 0x80, 0x8 ;  /* 0x000000000008781c */ /* 0x000fc80003faf018 */
[----:B------:R-:W-:-:S04]  /*6640*/  SEL R252, R252, RZ, P5 ;  /* 0x000000fffcfc7207 */ /* 0x000fc80002800000 */
[----:B------:R-:W-:Y:S02]  /*6650*/  ISETP.NE.U32.AND P5, PT, R252, RZ, PT ;  /* 0x000000fffc00720c */ /* 0x000fe40003fa5070 */
[----:B------:R-:W-:-:S04]  /*6660*/  LOP3.LUT R252, R3, 0x12, RZ, 0xfc, !PT ;  /* 0x0000001203fc7812 */ /* 0x000fc800078efcff */
[----:B------:R-:W-:-:S04]  /*6670*/  ISETP.GE.AND P4, PT, R252, UR4, PT ;  /* 0x00000004fc007c0c */ /* 0x000fc8000bf86270 */
[----:B------:R-:W-:Y:S02]  /*6680*/  SEL R252, RZ, 0x4, P4 ;  /* 0x00000004fffc7807 */ /* 0x000fe40002000000 */
[----:B------:R-:W-:Y:S01]  /*6690*/  PLOP3.LUT P4, PT, PT, PT, UP1, 0x80, 0x8 ;  /* 0x000000000008781c */ /* 0x000fe20003f8f018 */
[----:B------:R2:W-:Y:S03]  /*66a0*/  LDGSTS.E [R21+0x1a000], desc[UR22][R74.64], P5 ;  /* 0x1a0000004a157fae */ /* 0x0005e6000a9a1016 */
        /* <DEDUP_REMOVED lines=20> */
[----:B------:R2:W-:Y:S01]  /*67f0*/  LDGSTS.E [R22+0x1a008], desc[UR22][R68.64], P1 ;  /* 0x1a00800044167fae */ /* 0x0005e200089a1016 */
[----:B------:R-:W-:Y:S02]  /*6800*/  PLOP3.LUT P1, PT, PT, PT, UP3, 0x80, 0x8 ;  /* 0x000000000008781c */ /* 0x000fe40003f2f038 */
        /* <DEDUP_REMOVED lines=14> */
[----:B------:R-:W-:Y:S02]  /*68f0*/  IADD3 R206, P0, PT, R206, UR31, RZ ;  /* 0x0000001fcece7c10 */ /* 0x000fe4000ff1e0ff */
[----:B------:R-:W-:Y:S02]  /*6900*/  SEL R252, R252, RZ, P5 ;  /* 0x000000fffcfc7207 */ /* 0x000fe40002800000 */
[----:B------:R-:W-:Y:S02]  /*6910*/  IADD3.X R207, PT, PT, R207, UR32, RZ, P0, !PT ;  /* 0x00000020cfcf7c10 */ /* 0x000fe400087fe4ff */
[----:B------:R-:W-:-:S02]  /*6920*/  ISETP.NE.U32.AND P5, PT, R252, RZ, PT ;  /* 0x000000fffc00720c */ /* 0x000fc40003fa5070 */
[C---:B------:R-:W-:Y:S02]  /*6930*/  LOP3.LUT R252, R3.reuse, 0x1e, RZ, 0xfc, !PT ;  /* 0x0000001e03fc7812 */ /* 0x040fe400078efcff */
[----:B------:R-:W-:Y:S02]  /*6940*/  ISETP.GE.AND P0, PT, R3, UR19, PT ;  /* 0x0000001303007c0c */ /* 0x000fe4000bf06270 */
[----:B------:R-:W-:-:S04]  /*6950*/  ISETP.GE.AND P4, PT, R252, UR4, PT ;  /* 0x00000004fc007c0c */ /* 0x000fc8000bf86270 */
[----:B------:R-:W-:Y:S02]  /*6960*/  SEL R252, RZ, 0x4, P4 ;  /* 0x00000004fffc7807 */ /* 0x000fe40002000000 */
[----:B------:R-:W-:Y:S01]  /*6970*/  PLOP3.LUT P4, PT, PT, PT, UP1, 0x80, 0x8 ;  /* 0x000000000008781c */ /* 0x000fe20003f8f018 */
[----:B------:R2:W-:Y:S03]  /*6980*/  LDGSTS.E [R25+0x1a000], desc[UR22][R60.64], P5 ;  /* 0x1a0000003c197fae */ /* 0x0005e6000a9a1016 */
[----:B------:R-:W-:-:S04]  /*6990*/  SEL R252, R252, RZ, P4 ;  /* 0x000000fffcfc7207 */ /* 0x000fc80002000000 */
[----:B------:R-:W-:Y:S02]  /*69a0*/  ISETP.NE.U32.AND P4, PT, R252, RZ, PT ;  /* 0x000000fffc00720c */ /* 0x000fe40003f85070 */
[----:B------:R-:W1:Y:S11]  /*69b0*/  S2R R252, SR_TID.X ;  /* 0x0000000000fc7919 */ /* 0x000e760000002100 */
[----:B------:R2:W-:Y:S04]  /*69c0*/  LDGSTS.E [R25+0x1a008], desc[UR22][R56.64], P4 ;  /* 0x1a00800038197fae */ /* 0x0005e8000a1a1016 */
[----:B------:R-:W0:Y:S01]  /*69d0*/  LDGDEPBAR ;  /* 0x00000000000079af */ /* 0x000e220000000000 */
[----:B-1----:R-:W-:-:S04]  /*69e0*/  LOP3.LUT R252, R252, 0x1f, RZ, 0xc0, !PT ;  /* 0x0000001ffcfc7812 */ /* 0x002fc800078ec0ff */
[----:B------:R-:W-:-:S04]  /*69f0*/  ISETP.GE.AND P3, PT, R252, UR4, PT ;  /* 0x00000004fc007c0c */ /* 0x000fc8000bf66270 */
[----:B------:R-:W-:Y:S02]  /*6a00*/  SEL R252, RZ, 0x4, P3 ;  /* 0x00000004fffc7807 */ /* 0x000fe40001800000 */
[----:B------:R-:W-:Y:S01]  /*6a10*/  PLOP3.LUT P3, PT, PT, PT, UP1, 0x80, 0x8 ;  /* 0x000000000008781c */ /* 0x000fe20003f6f018 */
[----:B------:R-:W-:-:S03]  /*6a20*/  UISETP.NE.U32.AND UP1, UPT, UR14, URZ, UPT ;  /* 0x000000ff0e00728c */ /* 0x000fc6000bf25070 */
[----:B------:R-:W-:Y:S01]  /*6a30*/  SEL R252, R252, RZ, P3 ;  /* 0x000000fffcfc7207 */ /* 0x000fe20001800000 */
[----:B------:R-:W-:-:S03]  /*6a40*/  UISETP.LT.OR UP2, UPT, UR8, 0x20, UP1 ;  /* 0x000000200800788c */ /* 0x000fc60008f41670 */
[----:B------:R-:W-:Y:S01]  /*6a50*/  ISETP.NE.U32.AND P3, PT, R252, RZ, PT ;  /* 0x000000fffc00720c */ /* 0x000fe20003f65070 */
[----:B------:R-:W-:-:S04]  /*6a60*/  IMAD.U32 R252, RZ, RZ, UR9 ;  /* 0x00000009fffc7e24 */ /* 0x000fc8000f8e00ff */
[----:B------:R-:W-:Y:S01]  /*6a70*/  IMAD.WIDE R46, R252, 0x4, R46 ;  /* 0x00000004fc2e7825 */ /* 0x000fe200078e022e */
[----:B------:R-:W-:-:S04]  /*6a80*/  SEL R252, RZ, 0x4, P0 ;  /* 0x00000004fffc7807 */ /* 0x000fc80000000000 */
[----:B------:R-:W-:-:S03]  /*6a90*/  SEL R252, R252, RZ, P1 ;  /* 0x000000fffcfc7207 */ /* 0x000fc60000800000 */
[----:B------:R2:W-:Y:S01]  /*6aa0*/  LDGSTS.E [R23+0x8000], desc[UR22][R204.64], P3 ;  /* 0x08000000cc177fae */ /* 0x0005e200099a1016 */
[----:B------:R-:W-:-:S03]  /*6ab0*/  ISETP.NE.U32.AND P0, PT, R252, RZ, PT ;  /* 0x000000fffc00720c */ /* 0x000fc60003f05070 */
[----:B------:R2:W-:Y:S04]  /*6ac0*/  LDGSTS.E [R23+0x8400], desc[UR22][R202.64], P3 ;  /* 0x08400000ca177fae */ /* 0x0005e800099a1016 */
        /* <DEDUP_REMOVED lines=62> */
[----:B------:R-:W0:Y:S01]  /*6eb0*/  LDGDEPBAR ;  /* 0x00000000000079af */ /* 0x000e220000000000 */
[----:B------:R-:W-:-:S04]  /*6ec0*/  DEPBAR.LE SB0, 0x2 ;  /* 0x000080800000791a */ /* 0x000fc80000000000 */
[----:B------:R-:W-:Y:S06]  /*6ed0*/  BAR.SYNC.DEFER_BLOCKING 0x0 ;  /* 0x0000000000007b1d */ /* 0x000fec0000010000 */
[----:B------:R-:W-:Y:S05]  /*6ee0*/  BRA.U UP2, `(.L_x_6) ;  /* 0x0000000102847547 */ /* 0x000fea000b800000 */
[----:B------:R-:W-:Y:S02]  /*6ef0*/  UIADD3 UR4, UPT, UPT, UR10, 0x18000, URZ ;  /* 0x000180000a047890 */ /* 0x000fe4000fffe0ff */
[----:B------:R-:W-:Y:S02]  /*6f00*/  USHF.R.U32.HI UR14, URZ, 0x4, UR10 ;  /* 0x00000004ff0e7899 */ /* 0x000fe4000801160a */
[----:B------:R-:W-:Y:S02]  /*6f10*/  USHF.R.U32.HI UR4, URZ, 0x4, UR4 ;  /* 0x00000004ff047899 */ /* 0x000fe40008011604 */
[----:B------:R-:W-:Y:S02]  /*6f20*/  USGXT.U32 UR14, UR14, 0xe ;  /* 0x0000000e0e0e789a */ /* 0x000fe40008000000 */
[----:B------:R-:W-:Y:S02]  /*6f30*/  USGXT.U32 UR6, UR4, 0xe ;  /* 0x0000000e0406789a */ /* 0x000fe40008000000 */
[----:B------:R-:W-:-:S02]  /*6f40*/  UIADD3 UR40, UP4, UPT, UR14, 0x2, URZ ;  /* 0x000000020e287890 */ /* 0x000fc4000ff9e0ff */
[----:B------:R-:W-:Y:S01]  /*6f50*/  UIADD3 UR38, UP2, UPT, UR6, 0x2, URZ ;  /* 0x0000000206267890 */ /* 0x000fe2000ff5e0ff */
[----:B------:R-:W-:Y:S01]  /*6f60*/  UMOV UR4, URZ ;  /* 0x000000ff00047c82 */ /* 0x000fe20008000000 */
[----:B------:R-:W-:Y:S01]  /*6f70*/  UMOV UR42, 0x0 ;  /* 0x00000000002a7882 */ /* 0x000fe20000000000 */
[----:B------:R-:W-:Y:S02]  /*6f80*/  UIADD3.X UR41, UPT, UPT, UR4, 0x40004040, URZ, UP4, !UPT ;  /* 0x4000404004297890 */ /* 0x000fe4000a7fe4ff */
[----:B------:R-:W-:Y:S02]  /*6f90*/  UIADD3.X UR39, UPT, UPT, UR4, 0x40004040, URZ, UP2, !UPT ;  /* 0x4000404004277890 */ /* 0x000fe400097fe4ff */
[----:B------:R-:W-:Y:S02]  /*6fa0*/  UIADD3.64 UR26, UPT, UPT, UR40, 0x2, URZ ;  /* 0x00000002281a7897 */ /* 0x000fe4000fffe0ff */
[----:B------:R-:W-:Y:S02]  /*6fb0*/  UIADD3.64 UR24, UPT, UPT, UR38, 0x2, URZ ;  /* 0x0000000226187897 */ /* 0x000fe4000fffe0ff */
[----:B------:R-:W-:-:S02]  /*6fc0*/  UIADD3.64 UR36, UPT, UPT, UR40, 0x4, URZ ;  /* 0x0000000428247897 */ /* 0x000fc4000fffe0ff */
[----:B------:R-:W-:Y:S01]  /*6fd0*/  UIADD3.64 UR34, UPT, UPT, UR38, 0x4, URZ ;  /* 0x0000000426227897 */ /* 0x000fe2000fffe0ff */
[----:B------:R-:W-:Y:S01]  /*6fe0*/  UMOV UR43, 0x4400910 ;  /* 0x04400910002b7882 */ /* 0x000fe20000000000 */
[----:B------:R-:W-:Y:S01]  /*6ff0*/  UMOV UR15, 0x40004040 ;  /* 0x40004040000f7882 */ /* 0x000fe20000000000 */
[----:B------:R-:W-:Y:S01]  /*7000*/  UMOV UR7, 0x40004040 ;  /* 0x4000404000077882 */ /* 0x000fe20000000000 */
[----:B------:R-:W-:Y:S01]  /*7010*/  UMOV UR44, 0x0 ;  /* 0x00000000002c7882 */ /* 0x000fe20000000000 */
[----:B------:R-:W-:Y:S01]  /*7020*/  UMOV UR45, 0x4400910 ;  /* 0x04400910002d7882 */ /* 0x000fe20000000000 */
[----:B------:R-:W-:Y:S01]  /*7030*/  UMOV UR46, 0x0 ;  /* 0x00000000002e7882 */ /* 0x000fe20000000000 */
[----:B------:R-:W-:Y:S01]  /*7040*/  UMOV UR47, 0x4400910 ;  /* 0x04400910002f7882 */ /* 0x000fe20000000000 */
[----:B------:R-:W-:Y:S01]  /*7050*/  UMOV UR4, UR12 ;  /* 0x0000000c00047c82 */ /* 0x000fe20008000000 */
[----:B------:R-:W-:Y:S01]  /*7060*/  UMOV UR5, URZ ;  /* 0x000000ff00057c82 */ /* 0x000fe20008000000 */
[----:B------:R1:W-:Y:S01]  /*7070*/  UTCHMMA gdesc[UR6], gdesc[UR14], tmem[UR30], tmem[UR42], idesc[UR43], !UPT ;  /* 0x00ff2a0e060075ea */ /* 0x0003e2000f80001e */
[----:B------:R-:W-:Y:S01]  /*7080*/  UMOV UR48, 0x0 ;  /* 0x0000000000307882 */ /* 0x000fe20000000000 */
[----:B------:R-:W-:Y:S01]  /*7090*/  UMOV UR49, 0x4400910 ;  /* 0x0440091000317882 */ /* 0x000fe20000000000 */
[----:B------:R1:W-:Y:S01]  /*70a0*/  UTCHMMA gdesc[UR38], gdesc[UR40], tmem[UR30], tmem[UR44], idesc[UR45], UPT ;  /* 0x00ff2c28260075ea */ /* 0x0003e2000b80001e */
[----:B------:R-:W-:Y:S01]  /*70b0*/  UMOV UR4, UR4 ;  /* 0x0000000400047c82 */ /* 0x000fe20008000000 */
[----:B------:R1:W-:Y:S01]  /*70c0*/  UTCHMMA gdesc[UR24], gdesc[UR26], tmem[UR30], tmem[UR46], idesc[UR47], UPT ;  /* 0x00ff2e1a180075ea */ /* 0x0003e2000b80001e */
[----:B------:R1:W-:Y:S01]  /*70d0*/  UTCHMMA gdesc[UR34], gdesc[UR36], tmem[UR30], tmem[UR48], idesc[UR49], UPT ;  /* 0x00ff3024220075ea */ /* 0x0003e2000b80001e */
[----:B------:R1:W-:Y:S01]  /*70e0*/  UTCBAR [UR4], URZ ;  /* 0x000000ff040073e9 */ /* 0x0003e200080000ff */
[----:B------:R-:W-:Y:S01]  /*70f0*/  NOP ;  /* 0x0000000000007918 */ /* 0x000fe20000000000 */
.L_x_6:
[----:B------:R-:W-:Y:S01]  /*7100*/  BAR.SYNC.DEFER_BLOCKING 0x0 ;  /* 0x0000000000007b1d */ /* 0x000fe20000010000 */
[----:B------:R-:W-:Y:S01]  /*7110*/  LOP3.LUT R252, R3, 0x2, RZ, 0xfc, !PT ;  /* 0x0000000203fc7812 */ /* 0x000fe200078efcff */
[----:B------:R-:W-:Y:S01]  /*7120*/  VIADD R3, R0, UR10 ;  /* 0x0000000a00037c36 */ /* 0x000fe20008000000 */
[----:B------:R-:W-:Y:S01]  /*7130*/  PLOP3.LUT P1, PT, PT, PT, UP3, 0x80, 0x8 ;  /* 0x000000000008781c */ /* 0x000fe20003f2f038 */
[----:B------:R-:W-:Y:S01]  /*7140*/  USHF.R.S32.HI UR17, URZ, 0x1f, UR9 ;  /* 0x0000001fff117899 */ /* 0x000fe20008011409 */
[----:B------:R-:W-:Y:S01]  /*7150*/  PLOP3.LUT P3, PT, PT, PT, UP3, 0x80, 0x8 ;  /* 0x000000000008781c */ /* 0x000fe20003f6f038 */
[----:B------:R-:W-:Y:S01]  /*7160*/  USHF.L.U32 UR33, UR9, 0x2, URZ ;  /* 0x0000000209217899 */ /* 0x000fe200080006ff */
[----:B------:R-:W-:Y:S01]  /*7170*/  PLOP3.LUT P4, PT, PT, PT, UP3, 0x80, 0x8 ;  /* 0x000000000008781c */ /* 0x000fe20003f8f038 */
[----:B-1----:R-:W-:Y:S01]  /*7180*/  USHF.L.U64.HI UR34, UR9, 0x2, UR17 ;  /* 0x0000000209227899 */ /* 0x002fe20008010211 */
[----:B------:R-:W-:Y:S01]  /*7190*/  PLOP3.LUT P5, PT, PT, PT, UP3, 0x80, 0x8 ;  /* 0x000000000008781c */ /* 0x000fe20003faf038 */
[----:B------:R-:W-:Y:S01]  /*71a0*/  UISETP.GE.AND UP2, UPT, UR8, 0x20, UPT ;  /* 0x000000200800788c */ /* 0x000fe2000bf46270 */
[----:B------:R-:W-:Y:S01]  /*71b0*/  UMOV UR6, URZ ;  /* 0x000000ff00067c82 */ /* 0x000fe20008000000 */
[----:B------:R-:W-:Y:S01]  /*71c0*/  @!PT LDS RZ, [RZ] ;  /* 0x00000000fffff984 */ /* 0x000fe20000000800 */
[----:B------:R-:W-:Y:S01]  /*71d0*/  @!PT LDS RZ, [RZ] ;  /* 0x00000000fffff984 */ /* 0x000fe20000000800 */
[----:B------:R-:W-:Y:S01]  /*71e0*/  @!PT LDS RZ, [RZ] ;  /* 0x00000000fffff984 */ /* 0x000fe20000000800 */
[----:B------:R1:W-:Y:S01]  /*71f0*/  LDGSTS.E [R3+0x1c000], desc[UR22][R206.64], P0 ;  /* 0x1c000000ce037fae */ /* 0x0003e200081a1016 */
[----:B------:R-:W-:-:S04]  /*7200*/  IADD3 R88, P0, PT, R88, UR31, RZ ;  /* 0x0000001f58587c10 */ /* 0x000fc8000ff1e0ff */
[----:B------:R-:W-:Y:S02]  /*7210*/  IADD3.X R89, PT, PT, R89, UR32, RZ, P0, !PT ;  /* 0x0000002059597c10 */ /* 0x000fe400087fe4ff */
[----:B------:R-:W-:Y:S01]  /*7220*/  ISETP.GE.AND P0, PT, R252, UR19, PT ;  /* 0x00000013fc007c0c */ /* 0x000fe2000bf06270 */
[----:B-1----:R-:W1:Y:S03]  /*7230*/  S2R R3, SR_TID.X ;  /* 0x0000000000037919 */ /* 0x002e660000002100 */
[----:B------:R-:W-:-:S04]  /*7240*/  SEL R206, RZ, 0x4, P0 ;  /* 0x00000004ffce7807 */ /* 0x000fc80000000000 */
[----:B------:R-:W-:-:S04]  /*7250*/  SEL R206, R206, RZ, P1 ;  /* 0x000000ffcece7207 */ /* 0x000fc80000800000 */
[----:B------:R-:W-:Y:S01]  /*7260*/  ISETP.NE.U32.AND P0, PT, R206, RZ, PT ;  /* 0x000000ffce00720c */ /* 0x000fe20003f05070 */
[----:B------:R-:W-:-:S12]  /*7270*/  VIADD R206, R0, UR10 ;  /* 0x0000000a00ce7c36 */ /* 0x000fd80008000000 */
[----:B------:R3:W-:Y:S01]  /*7280*/  LDGSTS.E [R206+0x1c008], desc[UR22][R88.64], P0 ;  /* 0x1c00800058ce7fae */ /* 0x0007e200081a1016 */
[----:B-1----:R-:W-:-:S04]  /*7290*/  SHF.R.U32.HI R3, RZ, 0x6, R3 ;  /* 0x00000006ff037819 */ /* 0x002fc80000011603 */
[----:B------:R-:W-:-:S04]  /*72a0*/  SGXT.U32 R3, R3, 0x1 ;  /* 0x000000010303781a */ /* 0x000fc80000000000 */
[C---:B------:R-:W-:Y:S02]  /*72b0*/  LOP3.LUT R207, R3.reuse, 0x4, RZ, 0xfc, !PT ;  /* 0x0000000403cf7812 */ /* 0x040fe400078efcff */
[----:B------:R-:W-:Y:S02]  /*72c0*/  LOP3.LUT R252, R3, 0x6, RZ, 0xfc, !PT ;  /* 0x0000000603fc7812 */ /* 0x000fe400078efcff */
[----:B------:R-:W-:Y:S02]  /*72d0*/  ISETP.GE.AND P0, PT, R207, UR19, PT ;  /* 0x00000013cf007c0c */ /* 0x000fe4000bf06270 */
[----:B------:R-:W-:Y:S02]  /*72e0*/  ISETP.GE.AND P1, PT, R252, UR19, PT ;  /* 0x00000013fc007c0c */ /* 0x000fe4000bf26270 */
[----:B---3--:R-:W-:Y:S02]  /*72f0*/  SEL R89, RZ, 0x4, P0 ;  /* 0x00000004ff597807 */ /* 0x008fe40000000000 */
[----:B------:R-:W-:-:S02]  /*7300*/  SEL R88, RZ, 0x4, P1 ;  /* 0x00000004ff587807 */ /* 0x000fc40000800000 */
[----:B------:R-:W-:Y:S02]  /*7310*/  SEL R89, R89, RZ, P3 ;  /* 0x000000ff59597207 */ /* 0x000fe40001800000 */
[----:B------:R-:W-:Y:S02]  /*7320*/  SEL R88, R88, RZ, P4 ;  /* 0x000000ff58587207 */ /* 0x000fe40002000000 */
[----:B------:R-:W-:Y:S02]  /*7330*/  ISETP.NE.U32.AND P0, PT, R89, RZ, PT ;  /* 0x000000ff5900720c */ /* 0x000fe40003f05070 */
[----:B--2---:R-:W-:Y:S02]  /*7340*/  IADD3 R86, P3, PT, R86, UR31, RZ ;  /* 0x0000001f56567c10 */ /* 0x004fe4000ff7e0ff */
[----:B------:R-:W-:Y:S02]  /*7350*/  ISETP.NE.U32.AND P1, PT, R88, RZ, PT ;  /* 0x000000ff5800720c */ /* 0x000fe40003f25070 */
[----:B------:R-:W-:-:S02]  /*7360*/  IADD3.X R87, PT, PT, R87, UR32, RZ, P3, !PT ;  /* 0x0000002057577c10 */ /* 0x000fc40009ffe4ff */
[----:B------:R-:W-:Y:S02]  /*7370*/  IADD3 R84, P3, PT, R84, UR31, RZ ;  /* 0x0000001f54547c10 */ /* 0x000fe4000ff7e0ff */
[----:B------:R-:W-:Y:S02]  /*7380*/  LOP3.LUT R207, R3, 0x8, RZ, 0xfc, !PT ;  /* 0x0000000803cf7812 */ /* 0x000fe400078efcff */
[----:B------:R-:W-:Y:S01]  /*7390*/  IADD3.X R85, PT, PT, R85, UR32, RZ, P3, !PT ;  /* 0x0000002055557c10 */ /* 0x000fe20009ffe4ff */
[----:B------:R-:W-:Y:S01]  /*73a0*/  LDGSTS.E [R18+0x1c000], desc[UR22][R86.64], P0 ;  /* 0x1c00000056127fae */ /* 0x000fe200081a1016 */
[----:B------:R-:W-:Y:S02]  /*73b0*/  LOP3.LUT R252, R3, 0xa, RZ, 0xfc, !PT ;  /* 0x0000000a03fc7812 */ /* 0x000fe400078efcff */
[----:B------:R-:W-:Y:S01]  /*73c0*/  ISETP.GE.AND P0, PT, R207, UR19, PT ;  /* 0x00000013cf007c0c */ /* 0x000fe2000bf06270 */
[----:B------:R1:W-:Y:S01]  /*73d0*/  LDGSTS.E [R18+0x1c008], desc[UR22][R84.64], P1 ;  /* 0x1c00800054127fae */ /* 0x0003e200089a1016 */
[----:B------:R-:W-:-:S02]  /*73e0*/  ISETP.GE.AND P1, PT, R252, UR19, PT ;  /* 0x00000013fc007c0c */ /* 0x000fc4000bf26270 */
[----:B------:R-:W-:Y:S02]  /*73f0*/  PLOP3.LUT P3, PT, PT, PT, UP3, 0x80, 0x8 ;  /* 0x000000000008781c */ /* 0x000fe40003f6f038 */
[----:B------:R-:W-:Y:S02]  /*7400*/  PLOP3.LUT P4, PT, PT, PT, UP3, 0x80, 0x8 ;  /* 0x000000000008781c */ /* 0x000fe40003f8f038 */
[C---:B------:R-:W-:Y:S02]  /*7410*/  LOP3.LUT R207, R3.reuse, 0xc, RZ, 0xfc, !PT ;  /* 0x0000000c03cf7812 */ /* 0x040fe400078efcff */
[C---:B------:R-:W-:Y:S02]  /*7420*/  LOP3.LUT R252, R3.reuse, 0xe, RZ, 0xfc, !PT ;  /* 0x0000000e03fc7812 */ /* 0x040fe400078efcff */
[----:B------:R-:W-:Y:S02]  /*7430*/  LOP3.LUT R206, R3, 0x1a, RZ, 0xfc, !PT ;  /* 0x0000001a03ce7812 */ /* 0x000fe400078efcff */
[----:B-1----:R-:W-:-:S02]  /*7440*/  SEL R84, RZ, 0x4, P0 ;  /* 0x00000004ff547807 */ /* 0x002fc40000000000 */
[----:B------:R-:W-:Y:S02]  /*7450*/  SEL R18, RZ, 0x4, P1 ;  /* 0x00000004ff127807 */ /* 0x000fe40000800000 */
[----:B------:R-:W-:Y:S02]  /*7460*/  SEL R84, R84, RZ, P3 ;  /* 0x000000ff54547207 */ /* 0x000fe40001800000 */
[----:B------:R-:W-:Y:S02]  /*7470*/  SEL R18, R18, RZ, P4 ;  /* 0x000000ff12127207 */ /* 0x000fe40002000000 */
[----:B------:R-:W-:Y:S02]  /*7480*/  ISETP.NE.U32.AND P0, PT, R84, RZ, PT ;  /* 0x000000ff5400720c */ /* 0x000fe40003f05070 */
[----:B------:R-:W-:Y:S02]  /*7490*/  IADD3 R82, P3, PT, R82, UR31, RZ ;  /* 0x0000001f52527c10 */ /* 0x000fe4000ff7e0ff */
[----:B------:R-:W-:-:S02]  /*74a0*/  ISETP.NE.U32.AND P1, PT, R18, RZ, PT ;  /* 0x000000ff1200720c */ /* 0x000fc40003f25070 */
[----:B------:R-:W-:Y:S02]  /*74b0*/  IADD3.X R83, PT, PT, R83, UR32, RZ, P3, !PT ;  /* 0x0000002053537c10 */ /* 0x000fe40009ffe4ff */
[----:B------:R-:W-:Y:S02]  /*74c0*/  IADD3 R80, P3, PT, R80, UR31, RZ ;  /* 0x0000001f50507c10 */ /* 0x000fe4000ff7e0ff */
[----:B------:R-:W-:Y:S02]  /*74d0*/  PLOP3.LUT P4, PT, PT, PT, UP3, 0x80, 0x8 ;  /* 0x000000000008781c */ /* 0x000fe40003f8f038 */
[----:B------:R-:W-:Y:S01]  /*74e0*/  IADD3.X R81, PT, PT, R81, UR32, RZ, P3, !PT ;  /* 0x0000002051517c10 */ /* 0x000fe20009ffe4ff */
[----:B------:R-:W-:Y:S01]  /*74f0*/  LDGSTS.E [R19+0x1c000], desc[UR22][R82.64], P0 ;  /* 0x1c00000052137fae */ /* 0x000fe200081a1016 */
[----:B------:R-:W-:Y:S02]  /*7500*/  ISETP.GE.AND P0, PT, R207, UR19, PT ;  /* 0x00000013cf007c0c */ /* 0x000fe4000bf06270 */
[----:B------:R-:W-:Y:S01]  /*7510*/  PLOP3.LUT P3, PT, PT, PT, UP3, 0x80, 0x8 ;  /* 0x000000000008781c */ /* 0x000fe20003f6f038 */
[----:B------:R1:W-:Y:S01]  /*7520*/  LDGSTS.E [R19+0x1c008], desc[UR22][R80.64], P1 ;  /* 0x1c00800050137fae */ /* 0x0003e200089a1016 */
[----:B------:R-:W-:-:S02]  /*7530*/  ISETP.GE.AND P1, PT, R252, UR19, PT ;  /* 0x00000013fc007c0c */ /* 0x000fc4000bf26270 */
[C---:B------:R-:W-:Y:S02]  /*7540*/  LOP3.LUT R252, R3.reuse, 0x10, RZ, 0xfc, !PT ;  /* 0x0000001003fc7812 */ /* 0x040fe400078efcff */
[----:B------:R-:W-:Y:S02]  /*7550*/  SEL R18, RZ, 0x4, P1 ;  /* 0x00000004ff127807 */ /* 0x000fe40000800000 */
[----:B------:R-:W-:Y:S02]  /*7560*/  LOP3.LUT R207, R3, 0x12, RZ, 0xfc, !PT ;  /* 0x0000001203cf7812 */ /* 0x000fe400078efcff */
[----:B------:R-:W-:Y:S02]  /*7570*/  SEL R18, R18, RZ, P4 ;  /* 0x000000ff12127207 */ /* 0x000fe40002000000 */
[----:B------:R-:W-:Y:S02]  /*7580*/  PLOP3.LUT P4, PT, PT, PT, UP3, 0x80, 0x8 ;  /* 0x000000000008781c */ /* 0x000fe40003f8f038 */
[----:B-1----:R-:W-:-:S02]  /*7590*/  SEL R19, RZ, 0x4, P0 ;  /* 0x00000004ff137807 */ /* 0x002fc40000000000 */
[----:B------:R-:W-:Y:S02]  /*75a0*/  ISETP.NE.U32.AND P1, PT, R18, RZ, PT ;  /* 0x000000ff1200720c */ /* 0x000fe40003f25070 */
[----:B------:R-:W-:Y:S02]  /*75b0*/  SEL R19, R19, RZ, P3 ;  /* 0x000000ff13137207 */ /* 0x000fe40001800000 */
[----:B------:R-:W-:Y:S02]  /*75c0*/  IADD3 R18, P3, PT, R78, UR31, RZ ;  /* 0x0000001f4e127c10 */ /* 0x000fe4000ff7e0ff */
[----:B------:R-:W-:Y:S02]  /*75d0*/  ISETP.NE.U32.AND P0, PT, R19, RZ, PT ;  /* 0x000000ff1300720c */ /* 0x000fe40003f05070 */
[----:B------:R-:W-:Y:S02]  /*75e0*/  IADD3.X R19, PT, PT, R79, UR32, RZ, P3, !PT ;  /* 0x000000204f137c10 */ /* 0x000fe40009ffe4ff */
[----:B------:R-:W-:-:S04]  /*75f0*/  IADD3 R76, P3, PT, R76, UR31, RZ ;  /* 0x0000001f4c4c7c10 */ /* 0x000fc8000ff7e0ff */
[----:B------:R-:W-:-:S05]  /*7600*/  IADD3.X R77, PT, PT, R77, UR32, RZ, P3, !PT ;  /* 0x000000204d4d7c10 */ /* 0x000fca0009ffe4ff */
[----:B------:R1:W-:Y:S01]  /*7610*/  LDGSTS.E [R20+0x1c000], desc[UR22][R18.64], P0 ;  /* 0x1c00000012147fae */ /* 0x0003e200081a1016 */
[----:B------:R-:W-:Y:S02]  /*7620*/  ISETP.GE.AND P0, PT, R252, UR19, PT ;  /* 0x00000013fc007c0c */ /* 0x000fe4000bf06270 */
[C---:B------:R-:W-:Y:S01]  /*7630*/  LOP3.LUT R252, R3.reuse, 0x14, RZ, 0xfc, !PT ;  /* 0x0000001403fc7812 */ /* 0x040fe200078efcff */
[----:B------:R2:W-:Y:S01]  /*7640*/  LDGSTS.E [R20+0x1c008], desc[UR22][R76.64], P1 ;  /* 0x1c0080004c147fae */ /* 0x0005e200089a1016 */
[----:B------:R-:W-:Y:S02]  /*7650*/  PLOP3.LUT P1, PT, PT, PT, UP3, 0x80, 0x8 ;  /* 0x000000000008781c */ /* 0x000fe40003f2f038 */
[----:B------:R-:W-:Y:S02]  /*7660*/  ISETP.GE.AND P3, PT, R252, UR19, PT ;  /* 0x00000013fc007c0c */ /* 0x000fe4000bf66270 */
[----:B------:R-:W-:Y:S02]  /*7670*/  LOP3.LUT R252, R3, 0x16, RZ, 0xfc, !PT ;  /* 0x0000001603fc7812 */ /* 0x000fe400078efcff */
[----:B-1----:R-:W-:-:S02]  /*7680*/  SEL R18, RZ, 0x4, P0 ;  /* 0x00000004ff127807 */ /* 0x002fc40000000000 */
[----:B------:R-:W-:Y:S02]  /*7690*/  ISETP.GE.AND P0, PT, R207, UR19, PT ;  /* 0x00000013cf007c0c */ /* 0x000fe4000bf06270 */
[----:B------:R-:W-:Y:S02]  /*76a0*/  SEL R18, R18, RZ, P1 ;  /* 0x000000ff12127207 */ /* 0x000fe40000800000 */
[----:B------:R-:W-:Y:S02]  /*76b0*/  SEL R19, RZ, 0x4, P0 ;  /* 0x00000004ff137807 */ /* 0x000fe40000000000 */
[----:B------:R-:W-:Y:S02]  /*76c0*/  ISETP.NE.U32.AND P1, PT, R18, RZ, PT ;  /* 0x000000ff1200720c */ /* 0x000fe40003f25070 */
[----:B------:R-:W-:Y:S02]  /*76d0*/  SEL R18, RZ, 0x4, P3 ;  /* 0x00000004ff127807 */ /* 0x000fe40001800000 */
[----:B------:R-:W-:-:S02]  /*76e0*/  LOP3.LUT R207, R3, 0x18, RZ, 0xfc, !PT ;  /* 0x0000001803cf7812 */ /* 0x000fc400078efcff */
[----:B------:R-:W-:Y:S02]  /*76f0*/  SEL R19, R19, RZ, P4 ;  /* 0x000000ff13137207 */ /* 0x000fe40002000000 */
[----:B------:R-:W-:Y:S02]  /*7700*/  SEL R18, R18, RZ, P5 ;  /* 0x000000ff12127207 */ /* 0x000fe40002800000 */
[----:B------:R-:W-:Y:S02]  /*7710*/  ISETP.GE.AND P6, PT, R252, UR19, PT ;  /* 0x00000013fc007c0c */ /* 0x000fe4000bfc6270 */
[----:B------:R-:W-:Y:S01]  /*7720*/  ISETP.GE.AND P4, PT, R207, UR19, PT ;  /* 0x00000013cf007c0c */ /* 0x000fe2000bf86270 */
[----:B------:R-:W1:Y:S01]  /*7730*/  S2R R252, SR_TID.X ;  /* 0x0000000000fc7919 */ /* 0x000e620000002100 */
[----:B------:R-:W-:Y:S02]  /*7740*/  ISETP.NE.U32.AND P3, PT, R19, RZ, PT ;  /* 0x000000ff1300720c */ /* 0x000fe40003f65070 */
[----:B------:R-:W-:-:S02]  /*7750*/  ISETP.NE.U32.AND P5, PT, R18, RZ, PT ;  /* 0x000000ff1200720c */ /* 0x000fc40003fa5070 */
[----:B------:R-:W-:Y:S02]  /*7760*/  SEL R19, RZ, 0x4, P6 ;  /* 0x00000004ff137807 */ /* 0x000fe40003000000 */
[----:B------:R-:W-:Y:S02]  /*7770*/  PLOP3.LUT P6, PT, PT, PT, UP3, 0x80, 0x8 ;  /* 0x000000000008781c */ /* 0x000fe40003fcf038 */
[----:B------:R-:W-:Y:S02]  /*7780*/  SEL R18, RZ, 0x4, P4 ;  /* 0x00000004ff127807 */ /* 0x000fe40002000000 */
[----:B------:R-:W-:Y:S02]  /*7790*/  PLOP3.LUT P0, PT, PT, PT, UP3, 0x80, 0x8 ;  /* 0x000000000008781c */ /* 0x000fe40003f0f038 */
[----:B------:R-:W-:Y:S02]  /*77a0*/  SEL R18, R18, RZ, P6 ;  /* 0x000000ff12127207 */ /* 0x000fe40003000000 */
[----:B------:R-:W-:-:S02]  /*77b0*/  SEL R19, R19, RZ, P0 ;  /* 0x000000ff13137207 */ /* 0x000fc40000000000 */
[----:B------:R-:W-:Y:S02]  /*77c0*/  ISETP.NE.U32.AND P0, PT, R18, RZ, PT ;  /* 0x000000ff1200720c */ /* 0x000fe40003f05070 */
[----:B------:R-:W-:Y:S02]  /*77d0*/  IADD3 R18, P6, PT, R74, UR31, RZ ;  /* 0x0000001f4a127c10 */ /* 0x000fe4000ffde0ff */
[----:B------:R-:W-:Y:S02]  /*77e0*/  ISETP.NE.U32.AND P4, PT, R19, RZ, PT ;  /* 0x000000ff1300720c */ /* 0x000fe40003f85070 */
[----:B------:R-:W-:Y:S02]  /*77f0*/  IADD3.X R19, PT, PT, R75, UR32, RZ, P6, !PT ;  /* 0x000000204b137c10 */ /* 0x000fe4000b7fe4ff */
[----:B------:R-:W-:-:S03]  /*7800*/  IADD3 R72, P6, PT, R72, UR31, RZ ;  /* 0x0000001f48487c10 */ /* 0x000fc6000ffde0ff */
[----:B------:R3:W-:Y:S01]  /*7810*/  LDGSTS.E [R21+0x1c000], desc[UR22][R18.64], P1 ;  /* 0x1c00000012157fae */ /* 0x0007e200089a1016 */
[----:B------:R-:W-:Y:S02]  /*7820*/  IADD3.X R73, PT, PT, R73, UR32, RZ, P6, !PT ;  /* 0x0000002049497c10 */ /* 0x000fe4000b7fe4ff */
[----:B------:R-:W-:Y:S02]  /*7830*/  IADD3 R70, P6, PT, R70, UR31, RZ ;  /* 0x0000001f46467c10 */ /* 0x000fe4000ffde0ff */
[----:B-1----:R-:W-:Y:S01]  /*7840*/  LOP3.LUT R252, R252, 0x1f, RZ, 0xc0, !PT ;  /* 0x0000001ffcfc7812 */ /* 0x002fe200078ec0ff */
[----:B------:R1:W-:Y:S01]  /*7850*/  LDGSTS.E [R21+0x1c008], desc[UR22][R72.64], P3 ;  /* 0x1c00800048157fae */ /* 0x0003e200099a1016 */
[----:B------:R-:W-:Y:S02]  /*7860*/  IADD3.X R71, PT, PT, R71, UR32, RZ, P6, !PT ;  /* 0x0000002047477c10 */ /* 0x000fe4000b7fe4ff */
[----:B------:R-:W-:Y:S02]  /*7870*/  IADD3 R68, P6, PT, R68, UR31, RZ ;  /* 0x0000001f44447c10 */ /* 0x000fe4000ffde0ff */
[----:B--2---:R-:W-:Y:S01]  /*7880*/  IADD3 R20, P3, PT, R120, UR33, RZ ;  /* 0x0000002178147c10 */ /* 0x004fe2000ff7e0ff */
[----:B------:R2:W-:Y:S01]  /*7890*/  LDGSTS.E [R22+0x1c000], desc[UR22][R70.64], P5 ;  /* 0x1c00000046167fae */ /* 0x0005e2000a9a1016 */
[----:B------:R-:W-:-:S02]  /*78a0*/  IADD3.X R69, PT, PT, R69, UR32, RZ, P6, !PT ;  /* 0x0000002045457c10 */ /* 0x000fc4000b7fe4ff */
[----:B------:R-:W-:Y:S02]  /*78b0*/  IADD3 R66, P6, PT, R66, UR31, RZ ;  /* 0x0000001f42427c10 */ /* 0x000fe4000ffde0ff */
[----:B---3--:R-:W-:Y:S01]  /*78c0*/  IADD3 R18, P1, PT, R124, UR33, RZ ;  /* 0x000000217c127c10 */ /* 0x008fe2000ff3e0ff */
[----:B------:R3:W-:Y:S01]  /*78d0*/  LDGSTS.E [R22+0x1c008], desc[UR22][R68.64], P4 ;  /* 0x1c00800044167fae */ /* 0x0007e2000a1a1016 */
[----:B------:R-:W-:Y:S02]  /*78e0*/  IADD3.X R67, PT, PT, R67, UR32, RZ, P6, !PT ;  /* 0x0000002043437c10 */ /* 0x000fe4000b7fe4ff */
[----:B------:R-:W-:Y:S02]  /*78f0*/  IADD3 R64, P6, PT, R64, UR31, RZ ;  /* 0x0000001f40407c10 */ /* 0x000fe4000ffde0ff */
[----:B-1----:R-:W-:Y:S01]  /*7900*/  IADD3.X R21, PT, PT, R121, UR34, RZ, P3, !PT ;  /* 0x0000002279157c10 */ /* 0x002fe20009ffe4ff */
[----:B------:R1:W-:Y:S01]  /*7910*/  LDGSTS.E [R24+0x1c000], desc[UR22][R66.64], P0 ;  /* 0x1c00000042187fae */ /* 0x0003e200081a1016 */
[----:B------:R-:W-:-:S02]  /*7920*/  IADD3.X R65, PT, PT, R65, UR32, RZ, P6, !PT ;  /* 0x0000002041417c10 */ /* 0x000fc4000b7fe4ff */
[----:B------:R-:W-:Y:S02]  /*7930*/  IADD3 R60, P6, PT, R60, UR31, RZ ;  /* 0x0000001f3c3c7c10 */ /* 0x000fe4000ffde0ff */
[----:B------:R-:W-:Y:S02]  /*7940*/  IADD3 R72, P3, PT, R116, UR33, RZ ;  /* 0x0000002174487c10 */ /* 0x000fe4000ff7e0ff */
[----:B------:R-:W-:Y:S02]  /*7950*/  IADD3.X R61, PT, PT, R61, UR32, RZ, P6, !PT ;  /* 0x000000203d3d7c10 */ /* 0x000fe4000b7fe4ff */
[----:B------:R-:W-:Y:S02]  /*7960*/  IADD3 R56, P6, PT, R56, UR31, RZ ;  /* 0x0000001f38387c10 */ /* 0x000fe4000ffde0ff */
[----:B------:R-:W-:Y:S02]  /*7970*/  IADD3.X R73, PT, PT, R117, UR34, RZ, P3, !PT ;  /* 0x0000002275497c10 */ /* 0x000fe40009ffe4ff */
[----:B------:R-:W-:-:S02]  /*7980*/  IADD3.X R57, PT, PT, R57, UR32, RZ, P6, !PT ;  /* 0x0000002039397c10 */ /* 0x000fc4000b7fe4ff */
[----:B------:R-:W-:Y:S02]  /*7990*/  IADD3 R74, P6, PT, R204, UR33, RZ ;  /* 0x00000021cc4a7c10 */ /* 0x000fe4000ffde0ff */
[----:B--2---:R-:W-:Y:S02]  /*79a0*/  IADD3 R70, P5, PT, R100, UR33, RZ ;  /* 0x0000002164467c10 */ /* 0x004fe4000ffbe0ff */
[----:B------:R-:W-:Y:S02]  /*79b0*/  IADD3.X R75, PT, PT, R205, UR34, RZ, P6, !PT ;  /* 0x00000022cd4b7c10 */ /* 0x000fe4000b7fe4ff */
[----:B------:R-:W-:Y:S02]  /*79c0*/  IADD3 R76, P6, PT, R202, UR33, RZ ;  /* 0x00000021ca4c7c10 */ /* 0x000fe4000ffde0ff */
[----:B------:R-:W-:Y:S02]  /*79d0*/  LOP3.LUT R205, R3, 0x1c, RZ, 0xfc, !PT ;  /* 0x0000001c03cd7812 */ /* 0x000fe400078efcff */
[----:B------:R-:W-:-:S02]  /*79e0*/  IADD3.X R77, PT, PT, R203, UR34, RZ, P6, !PT ;  /* 0x00000022cb4d7c10 */ /* 0x000fc4000b7fe4ff */
[----:B------:R-:W-:Y:S02]  /*79f0*/  IADD3 R78, P6, PT, R200, UR33, RZ ;  /* 0x00000021c84e7c10 */ /* 0x000fe4000ffde0ff */
[----:B------:R-:W-:Y:S02]  /*7a00*/  IADD3.X R19, PT, PT, R125, UR34, RZ, P1, !PT ;  /* 0x000000227d137c10 */ /* 0x000fe40008ffe4ff */
[----:B------:R-:W-:Y:S02]  /*7a10*/  IADD3.X R79, PT, PT, R201, UR34, RZ, P6, !PT ;  /* 0x00000022c94f7c10 */ /* 0x000fe4000b7fe4ff */
[----:B------:R-:W-:Y:S02]  /*7a20*/  IADD3 R80, P6, PT, R198, UR33, RZ ;  /* 0x00000021c6507c10 */ /* 0x000fe4000ffde0ff */
[----:B------:R-:W-:Y:S02]  /*7a30*/  LOP3.LUT R204, R3, 0x1e, RZ, 0xfc, !PT ;  /* 0x0000001e03cc7812 */ /* 0x000fe400078efcff */
[----:B------:R-:W-:-:S02]  /*7a40*/  IADD3.X R81, PT, PT, R199, UR34, RZ, P6, !PT ;  /* 0x00000022c7517c10 */ /* 0x000fc4000b7fe4ff */
[----:B------:R-:W-:Y:S02]  /*7a50*/  IADD3 R82, P6, PT, R196, UR33, RZ ;  /* 0x00000021c4527c10 */ /* 0x000fe4000ffde0ff */
[----:B------:R-:W-:Y:S02]  /*7a60*/  ISETP.GE.AND P1, PT, R205, UR19, PT ;  /* 0x00000013cd007c0c */ /* 0x000fe4000bf26270 */
[----:B------:R-:W-:Y:S02]  /*7a70*/  IADD3.X R83, PT, PT, R197, UR34, RZ, P6, !PT ;  /* 0x00000022c5537c10 */ /* 0x000fe4000b7fe4ff */
[----:B------:R-:W-:Y:S02]  /*7a80*/  IADD3 R84, P6, PT, R194, UR33, RZ ;  /* 0x00000021c2547c10 */ /* 0x000fe4000ffde0ff */
[----:B------:R-:W-:Y:S02]  /*7a90*/  ISETP.GE.AND P4, PT, R252, UR19, PT ;  /* 0x00000013fc007c0c */ /* 0x000fe4000bf86270 */
[----:B------:R-:W-:-:S02]  /*7aa0*/  IADD3.X R85, PT, PT, R195, UR34, RZ, P6, !PT ;  /* 0x00000022c3557c10 */ /* 0x000fc4000b7fe4ff */
[----:B------:R-:W-:Y:S02]  /*7ab0*/  IADD3 R86, P6, PT, R192, UR33, RZ ;  /* 0x00000021c0567c10 */ /* 0x000fe4000ffde0ff */
[----:B------:R-:W-:Y:S02]  /*7ac0*/  IADD3.X R71, PT, PT, R101, UR34, RZ, P5, !PT ;  /* 0x0000002265477c10 */ /* 0x000fe4000affe4ff */
[----:B------:R-:W-:Y:S02]  /*7ad0*/  IADD3.X R87, PT, PT, R193, UR34, RZ, P6, !PT ;  /* 0x00000022c1577c10 */ /* 0x000fe4000b7fe4ff */
[----:B------:R-:W-:Y:S02]  /*7ae0*/  IADD3 R88, P6, PT, R190, UR33, RZ ;  /* 0x00000021be587c10 */ /* 0x000fe4000ffde0ff */
[----:B------:R-:W-:Y:S02]  /*7af0*/  ISETP.GE.AND P5, PT, R204, UR19, PT ;  /* 0x00000013cc007c0c */ /* 0x000fe4000bfa6270 */
[----:B------:R-:W-:-:S02]  /*7b00*/  IADD3.X R89, PT, PT, R191, UR34, RZ, P6, !PT ;  /* 0x00000022bf597c10 */ /* 0x000fc4000b7fe4ff */
[----:B------:R-:W-:Y:S02]  /*7b10*/  IADD3 R188, P6, PT, R188, UR33, RZ ;  /* 0x00000021bcbc7c10 */ /* 0x000fe4000ffde0ff */
[----:B------:R-:W-:Y:S02]  /*7b20*/  SEL R116, RZ, 0x4, P1 ;  /* 0x00000004ff747807 */ /* 0x000fe40000800000 */
[----:B------:R-:W-:Y:S02]  /*7b30*/  IADD3.X R189, PT, PT, R189, UR34, RZ, P6, !PT ;  /* 0x00000022bdbd7c10 */ /* 0x000fe4000b7fe4ff */
[----:B------:R-:W-:Y:S02]  /*7b40*/  IADD3 R186, P6, PT, R186, UR33, RZ ;  /* 0x00000021baba7c10 */ /* 0x000fe4000ffde0ff */
[----:B---3--:R-:W-:Y:S02]  /*7b50*/  SEL R22, RZ, 0x4, P4 ;  /* 0x00000004ff167807 */ /* 0x008fe40002000000 */
[----:B------:R-:W-:-:S02]  /*7b60*/  IADD3.X R187, PT, PT, R187, UR34, RZ, P6, !PT ;  /* 0x00000022bbbb7c10 */ /* 0x000fc4000b7fe4ff */
[----:B------:R-:W-:Y:S02]  /*7b70*/  IADD3 R184, P6, PT, R184, UR33, RZ ;  /* 0x00000021b8b87c10 */ /* 0x000fe4000ffde0ff */
[----:B------:R-:W-:Y:S02]  /*7b80*/  IADD3 R112, P1, PT, R112, UR33, RZ ;  /* 0x0000002170707c10 */ /* 0x000fe4000ff3e0ff */
[----:B------:R-:W-:Y:S02]  /*7b90*/  IADD3.X R185, PT, PT, R185, UR34, RZ, P6, !PT ;  /* 0x00000022b9b97c10 */ /* 0x000fe4000b7fe4ff */
[----:B------:R-:W-:Y:S02]  /*7ba0*/  IADD3 R182, P6, PT, R182, UR33, RZ ;  /* 0x00000021b6b67c10 */ /* 0x000fe4000ffde0ff */
[----:B------:R-:W-:Y:S02]  /*7bb0*/  IADD3 R92, P4, PT, R92, UR33, RZ ;  /* 0x000000215c5c7c10 */ /* 0x000fe4000ff9e0ff */
[----:B------:R-:W-:-:S02]  /*7bc0*/  IADD3.X R183, PT, PT, R183, UR34, RZ, P6, !PT ;  /* 0x00000022b7b77c10 */ /* 0x000fc4000b7fe4ff */
[----:B------:R-:W-:Y:S02]  /*7bd0*/  IADD3 R180, P6, PT, R180, UR33, RZ ;  /* 0x00000021b4b47c10 */ /* 0x000fe4000ffde0ff */
[----:B------:R-:W-:Y:S02]  /*7be0*/  PLOP3.LUT P3, PT, PT, PT, UP3, 0x80, 0x8 ;  /* 0x000000000008781c */ /* 0x000fe40003f6f038 */
[----:B------:R-:W-:Y:S02]  /*7bf0*/  IADD3.X R181, PT, PT, R181, UR34, RZ, P6, !PT ;  /* 0x00000022b5b57c10 */ /* 0x000fe4000b7fe4ff */
[----:B------:R-:W-:Y:S02]  /*7c00*/  IADD3 R178, P6, PT, R178, UR33, RZ ;  /* 0x00000021b2b27c10 */ /* 0x000fe4000ffde0ff */
[----:B------:R-:W-:Y:S02]  /*7c10*/  IADD3.X R113, PT, PT, R113, UR34, RZ, P1, !PT ;  /* 0x0000002271717c10 */ /* 0x000fe40008ffe4ff */
[----:B------:R-:W-:-:S02]  /*7c20*/  IADD3.X R179, PT, PT, R179, UR34, RZ, P6, !PT ;  /* 0x00000022b3b37c10 */ /* 0x000fc4000b7fe4ff */
[----:B------:R-:W-:Y:S02]  /*7c30*/  IADD3 R176, P6, PT, R176, UR33, RZ ;  /* 0x00000021b0b07c10 */ /* 0x000fe4000ffde0ff */
[----:B------:R-:W-:Y:S02]  /*7c40*/  IADD3.X R93, PT, PT, R93, UR34, RZ, P4, !PT ;  /* 0x000000225d5d7c10 */ /* 0x000fe4000a7fe4ff */
        /* <DEDUP_REMOVED lines=8> */
[----:B------:R-:W-:Y:S02]  /*7cd0*/  SEL R116, R116, RZ, P3 ;  /* 0x000000ff74747207 */ /* 0x000fe40001800000 */
[----:B------:R-:W-:-:S02]  /*7ce0*/  IADD3.X R169, PT, PT, R169, UR34, RZ, P6, !PT ;  /* 0x00000022a9a97c10 */ /* 0x000fc4000b7fe4ff */
[----:B------:R-:W-:Y:S02]  /*7cf0*/  IADD3 R166, P6, PT, R166, UR33, RZ ;  /* 0x00000021a6a67c10 */ /* 0x000fe4000ffde0ff */
[----:B------:R-:W-:Y:S02]  /*7d00*/  IADD3.X R109, PT, PT, R109, UR34, RZ, P1, !PT ;  /* 0x000000226d6d7c10 */ /* 0x000fe40008ffe4ff */
[----:B------:R-:W-:Y:S02]  /*7d10*/  IADD3.X R167, PT, PT, R167, UR34, RZ, P6, !PT ;  /* 0x00000022a7a77c10 */ /* 0x000fe4000b7fe4ff */
[----:B------:R-:W-:Y:S02]  /*7d20*/  IADD3 R164, P6, PT, R164, UR33, RZ ;  /* 0x00000021a4a47c10 */ /* 0x000fe4000ffde0ff */
[----:B------:R-:W-:Y:S02]  /*7d30*/  SEL R22, R22, RZ, P4 ;  /* 0x000000ff16167207 */ /* 0x000fe40002000000 */
[----:B------:R-:W-:-:S02]  /*7d40*/  IADD3.X R165, PT, PT, R165, UR34, RZ, P6, !PT ;  /* 0x00000022a5a57c10 */ /* 0x000fc4000b7fe4ff */
[----:B------:R-:W-:Y:S02]  /*7d50*/  IADD3 R122, P6, PT, R122, UR33, RZ ;  /* 0x000000217a7a7c10 */ /* 0x000fe4000ffde0ff */
[----:B------:R-:W-:Y:S02]  /*7d60*/  ISETP.NE.U32.AND P1, PT, R116, RZ, PT ;  /* 0x000000ff7400720c */ /* 0x000fe40003f25070 */
[----:B------:R-:W-:Y:S02]  /*7d70*/  IADD3.X R123, PT, PT, R123, UR34, RZ, P6, !PT ;  /* 0x000000227b7b7c10 */ /* 0x000fe4000b7fe4ff */
[----:B------:R-:W-:-:S04]  /*7d80*/  IADD3 R118, P6, PT, R118, UR33, RZ ;  /* 0x0000002176767c10 */ /* 0x000fc8000ffde0ff */
        /* <DEDUP_REMOVED lines=59> */
[----:B------:R-:W-:-:S04]  /*8140*/  ISETP.GE.AND P6, PT, R206, UR19, PT ;  /* 0x00000013ce007c0c */ /* 0x000fc8000bfc6270 */
[----:B------:R-:W-:Y:S02]  /*8150*/  SEL R120, RZ, 0x4, P6 ;  /* 0x00000004ff787807 */ /* 0x000fe40003000000 */
[----:B------:R-:W-:-:S04]  /*8160*/  PLOP3.LUT P6, PT, PT, PT, UP3, 0x80, 0x8 ;  /* 0x000000000008781c */ /* 0x000fc80003fcf038 */
[----:B------:R-:W-:Y:S02]  /*8170*/  SEL R117, R120, RZ, P6 ;  /* 0x000000ff78757207 */ /* 0x000fe40003000000 */
[----:B------:R-:W-:Y:S02]  /*8180*/  IADD3 R104, P6, PT, R104, UR33, RZ ;  /* 0x0000002168687c10 */ /* 0x000fe4000ffde0ff */
[----:B------:R-:W-:Y:S02]  /*8190*/  ISETP.NE.U32.AND P3, PT, R117, RZ, PT ;  /* 0x000000ff7500720c */ /* 0x000fe40003f65070 */
[----:B------:R-:W-:Y:S02]  /*81a0*/  IADD3.X R105, PT, PT, R105, UR34, RZ, P6, !PT ;  /* 0x0000002269697c10 */ /* 0x000fe4000b7fe4ff */
[----:B------:R-:W-:Y:S02]  /*81b0*/  IADD3 R68, P6, PT, R96, UR33, RZ ;  /* 0x0000002160447c10 */ /* 0x000fe4000ffde0ff */
[----:B------:R-:W-:-:S02]  /*81c0*/  SEL R96, RZ, 0x4, P5 ;  /* 0x00000004ff607807 */ /* 0x000fc40002800000 */
[----:B------:R-:W-:Y:S02]  /*81d0*/  IADD3.X R69, PT, PT, R97, UR34, RZ, P6, !PT ;  /* 0x0000002261457c10 */ /* 0x000fe4000b7fe4ff */
[----:B------:R-:W-:Y:S02]  /*81e0*/  IADD3 R62, P6, PT, R62, UR33, RZ ;  /* 0x000000213e3e7c10 */ /* 0x000fe4000ffde0ff */
[----:B------:R-:W-:Y:S01]  /*81f0*/  PLOP3.LUT P5, PT, PT, PT, UP3, 0x80, 0x8 ;  /* 0x000000000008781c */ /* 0x000fe20003faf038 */
[----:B------:R1:W-:Y:S01]  /*8200*/  LDGSTS.E [R24+0x1c008], desc[UR22][R64.64], P3 ;  /* 0x1c00800040187fae */ /* 0x0003e200099a1016 */
[----:B------:R-:W-:Y:S01]  /*8210*/  IADD3.X R63, PT, PT, R63, UR34, RZ, P6, !PT ;  /* 0x000000223f3f7c10 */ /* 0x000fe2000b7fe4ff */
[----:B------:R-:W-:Y:S01]  /*8220*/  UISETP.GE.AND UP3, UPT, UR8, 0x40, UPT ;  /* 0x000000400800788c */ /* 0x000fe2000bf66270 */
[----:B------:R-:W-:Y:S01]  /*8230*/  SEL R96, R96, RZ, P5 ;  /* 0x000000ff60607207 */ /* 0x000fe20002800000 */
[----:B------:R1:W-:Y:S01]  /*8240*/  LDGSTS.E [R25+0x1c000], desc[UR22][R60.64], P1 ;  /* 0x1c0000003c197fae */ /* 0x0003e200089a1016 */
[----:B------:R-:W-:-:S02]  /*8250*/  IADD3 R50, P6, PT, R50, UR33, RZ ;  /* 0x0000002132327c10 */ /* 0x000fc4000ffde0ff */
[----:B------:R-:W-:Y:S02]  /*8260*/  ISETP.NE.U32.AND P4, PT, R96, RZ, PT ;  /* 0x000000ff6000720c */ /* 0x000fe40003f85070 */
[----:B------:R-:W-:Y:S02]  /*8270*/  IADD3.X R51, PT, PT, R51, UR34, RZ, P6, !PT ;  /* 0x0000002233337c10 */ /* 0x000fe4000b7fe4ff */
[----:B------:R-:W-:Y:S02]  /*8280*/  ISETP.NE.U32.AND P6, PT, R22, RZ, PT ;  /* 0x000000ff1600720c */ /* 0x000fe40003fc5070 */
[----:B------:R-:W-:-:S04]  /*8290*/  IADD3 R54, P5, PT, R54, UR33, RZ ;  /* 0x0000002136367c10 */ /* 0x000fc8000ffbe0ff */
[----:B------:R-:W-:Y:S02]  /*82a0*/  IADD3.X R55, PT, PT, R55, UR34, RZ, P5, !PT ;  /* 0x0000002237377c10 */ /* 0x000fe4000affe4ff */
[----:B------:R-:W-:Y:S01]  /*82b0*/  IADD3 R46, P5, PT, R46, UR33, RZ ;  /* 0x000000212e2e7c10 */ /* 0x000fe2000ffbe0ff */
[----:B------:R1:W-:Y:S03]  /*82c0*/  LDGSTS.E [R25+0x1c008], desc[UR22][R56.64], P4 ;  /* 0x1c00800038197fae */ /* 0x0003e6000a1a1016 */
[----:B------:R-:W-:Y:S01]  /*82d0*/  IADD3.X R47, PT, PT, R47, UR34, RZ, P5, !PT ;  /* 0x000000222f2f7c10 */ /* 0x000fe2000affe4ff */
[----:B------:R-:W0:Y:S04]  /*82e0*/  LDGDEPBAR ;  /* 0x00000000000079af */ /* 0x000e280000000000 */
        /* <DEDUP_REMOVED lines=65> */
[----:B------:R-:W-:Y:S05]  /*8700*/  BRA.U !UP3, `(.L_x_7) ;  /* 0x000000310b547547 */ /* 0x000fea000b800000 */
[----:B------:R-:W2:Y:S01]  /*8710*/  LDL.LU R252, [R1+0x4] ;  /* 0x0000040001fc7983 */ /* 0x000ea20000300800 */
[----:B-1----:R-:W-:Y:S01]  /*8720*/  SHF.R.S32.HI R90, RZ, 0x1f, R17 ;  /* 0x0000001fff5a7819 */ /* 0x002fe20000011411 */
[----:B------:R-:W1:Y:S01]  /*8730*/  LDCU.128 UR4, c[0x0][0x380] ;  /* 0x00007000ff0477ac */ /* 0x000e620008000c00 */
[----:B------:R-:W-:Y:S01]  /*8740*/  IADD3 R171, P1, PT, R17, R216, RZ ;  /* 0x000000d811ab7210 */ /* 0x000fe20007f3e0ff */
[----:B------:R-:W-:Y:S01]  /*8750*/  IMAD R129, R205, UR20, RZ ;  /* 0x00000014cd817c24 */ /* 0x000fe2000f8e02ff */
[C---:B------:R-:W-:Y:S01]  /*8760*/  IADD3 R169, P3, PT, R17.reuse, R38, RZ ;  /* 0x0000002611a97210 */ /* 0x040fe20007f7e0ff */
[----:B------:R-:W-:Y:S01]  /*8770*/  IMAD R175, R206, UR20, RZ ;  /* 0x00000014ceaf7c24 */ /* 0x000fe2000f8e02ff */
[----:B------:R-:W-:Y:S01]  /*8780*/  IADD3 R167, P4, PT, R17, R215, RZ ;  /* 0x000000d711a77210 */ /* 0x000fe20007f9e0ff */
[----:B------:R-:W-:Y:S01]  /*8790*/  IMAD R177, R207, UR20, RZ ;  /* 0x00000014cfb17c24 */ /* 0x000fe2000f8e02ff */
[----:B------:R-:W-:Y:S01]  /*87a0*/  IADD3 R165, P5, PT, R17, R37, RZ ;  /* 0x0000002511a57210 */ /* 0x000fe20007fbe0ff */
[----:B------:R-:W-:Y:S01]  /*87b0*/  UIMAD UR17, UR17, 0xc, URZ ;  /* 0x0000000c111178a4 */ /* 0x000fe2000f8e02ff */
[-C--:B------:R-:W-:Y:S01]  /*87c0*/  LEA.HI.X.SX32 R216, R216, R90.reuse, 0x1, P1 ;  /* 0x0000005ad8d87211 */ /* 0x080fe200008f0eff */
[----:B------:R-:W-:Y:S01]  /*87d0*/  UIMAD UR26, UR16, 0xc, URZ ;  /* 0x0000000c101a78a4 */ /* 0x000fe2000f8e02ff */
[-C--:B------:R-:W-:Y:S01]  /*87e0*/  LEA.HI.X.SX32 R170, R38, R90.reuse, 0x1, P3 ;  /* 0x0000005a26aa7211 */ /* 0x080fe200018f0eff */
[----:B------:R-:W-:Y:S01]  /*87f0*/  IMAD.MOV.U32 R122, RZ, RZ, RZ ;  /* 0x000000ffff7a7224 */ /* 0x000fe200078e00ff */
[----:B------:R-:W-:Y:S01]  /*8800*/  LEA.HI.X.SX32 R168, R215, R90, 0x1, P4 ;  /* 0x0000005ad7a87211 */ /* 0x000fe200020f0eff */
[----:B------:R-:W-:Y:S01]  /*8810*/  UIADD3 UR13, UPT, UPT, UR13, -0x60, URZ ;  /* 0xffffffa00d0d7890 */ /* 0x000fe2000fffe0ff */
[C---:B------:R-:W-:Y:S01]  /*8820*/  IADD3 R163, P6, PT, R17.reuse, R214, RZ ;  /* 0x000000d611a37210 */ /* 0x040fe20007fde0ff */
[----:B------:R-:W-:Y:S01]  /*8830*/  UMOV UR21, UR12 ;  /* 0x0000000c00157c82 */ /* 0x000fe20008000000 */
[C---:B------:R-:W-:Y:S01]  /*8840*/  IADD3 R161, P0, PT, R17.reuse, R36, RZ ;  /* 0x0000002411a17210 */ /* 0x040fe20007f1e0ff */
[----:B-1----:R-:W-:Y:S01]  /*8850*/  UIMAD.WIDE.U32 UR14, UR9, 0xc, UR6 ;  /* 0x0000000c090e78a5 */ /* 0x002fe2000f8e0006 */
[C---:B------:R-:W-:Y:S01]  /*8860*/  IADD3 R159, P1, PT, R17.reuse, R213, RZ ;  /* 0x000000d5119f7210 */ /* 0x040fe20007f3e0ff */
[----:B------:R-:W-:Y:S01]  /*8870*/  USHF.R.S32.HI UR6, URZ, 0x1f, UR8 ;  /* 0x0000001fff067899 */ /* 0x000fe20008011408 */
[C---:B------:R-:W-:Y:S01]  /*8880*/  IADD3 R157, P3, PT, R17.reuse, R35, RZ ;  /* 0x00000023119d7210 */ /* 0x040fe20007f7e0ff */
[----:B------:R-:W-:Y:S01]  /*8890*/  UIMAD.WIDE.U32 UR18, UR18, 0xc, UR4 ;  /* 0x0000000c121278a5 */ /* 0x000fe2000f8e0004 */
[----:B------:R-:W-:Y:S01]  /*88a0*/  IADD3 R155, P4, PT, R17, R172, RZ ;  /* 0x000000ac119b7210 */ /* 0x000fe20007f9e0ff */
[----:B------:R-:W-:Y:S01]  /*88b0*/  ULEA.HI UR6, UR6, UR8, URZ, 0x5 ;  /* 0x0000000806067291 */ /* 0x000fe2000f8f28ff */
[----:B------:R-:W-:Y:S01]  /*88c0*/  LEA.HI.X.SX32 R166, R37, R90, 0x1, P5 ;  /* 0x0000005a25a67211 */ /* 0x000fe200028f0eff */
[----:B------:R-:W-:Y:S01]  /*88d0*/  UIADD3 UR28, UPT, UPT, UR15, UR17, URZ ;  /* 0x000000110f1c7290 */ /* 0x000fe2000fffe0ff */
[----:B------:R-:W-:Y:S01]  /*88e0*/  IADD3 R153, P5, PT, R17, R34, RZ ;  /* 0x0000002211997210 */ /* 0x000fe20007fbe0ff */
[----:B------:R-:W-:Y:S01]  /*88f0*/  USHF.R.S32.HI UR6, URZ, 0x5, UR6 ;  /* 0x00000005ff067899 */ /* 0x000fe20008011406 */
[-C--:B------:R-:W-:Y:S01]  /*8900*/  LEA.HI.X.SX32 R164, R214, R90.reuse, 0x1, P6 ;  /* 0x0000005ad6a47211 */ /* 0x080fe200030f0eff */
[----:B------:R-:W-:Y:S01]  /*8910*/  UMOV UR16, 0x1 ;  /* 0x0000000100107882 */ /* 0x000fe20000000000 */
[-C--:B------:R-:W-:Y:S01]  /*8920*/  LEA.HI.X.SX32 R162, R36, R90.reuse, 0x1, P0 ;  /* 0x0000005a24a27211 */ /* 0x080fe200000f0eff */
[----:B------:R-:W-:Y:S01]  /*8930*/  UISETP.LT.AND UP3, UPT, UR6, 0x2, UPT ;  /* 0x000000020600788c */ /* 0x000fe2000bf61270 */
[-C--:B------:R-:W-:Y:S01]  /*8940*/  LEA.HI.X.SX32 R160, R213, R90.reuse, 0x1, P1 ;  /* 0x0000005ad5a07211 */ /* 0x080fe200008f0eff */
[----:B------:R-:W-:Y:S01]  /*8950*/  UMOV UR24, 0x2 ;  /* 0x0000000200187882 */ /* 0x000fe20000000000 */
[-C--:B------:R-:W-:Y:S01]  /*8960*/  LEA.HI.X.SX32 R158, R35, R90.reuse, 0x1, P3 ;  /* 0x0000005a239e7211 */ /* 0x080fe200018f0eff */
[----:B------:R-:W-:Y:S01]  /*8970*/  USEL UR8, UR6, 0x2, !UP3 ;  /* 0x0000000206087887 */ /* 0x000fe2000d800000 */
[----:B------:R-:W-:Y:S01]  /*8980*/  LEA.HI.X.SX32 R156, R172, R90, 0x1, P4 ;  /* 0x0000005aac9c7211 */ /* 0x000fe200020f0eff */
[----:B------:R-:W-:Y:S01]  /*8990*/  UMOV UR5, URZ ;  /* 0x000000ff00057c82 */ /* 0x000fe20008000000 */
[C---:B------:R-:W-:Y:S01]  /*89a0*/  IADD3 R151, P6, PT, R17.reuse, R45, RZ ;  /* 0x0000002d11977210 */ /* 0x040fe20007fde0ff */
[----:B------:R-:W-:Y:S01]  /*89b0*/  UMOV UR7, URZ ;  /* 0x000000ff00077c82 */ /* 0x000fe20008000000 */
[C---:B------:R-:W-:Y:S01]  /*89c0*/  IADD3 R149, P0, PT, R17.reuse, R33, RZ ;  /* 0x0000002111957210 */ /* 0x040fe20007f1e0ff */
[----:B------:R-:W-:Y:S01]  /*89d0*/  UMOV UR4, URZ ;  /* 0x000000ff00047c82 */ /* 0x000fe20008000000 */
[C---:B------:R-:W-:Y:S01]  /*89e0*/  IADD3 R147, P1, PT, R17.reuse, R44, RZ ;  /* 0x0000002c11937210 */ /* 0x040fe20007f3e0ff */
[----:B------:R-:W-:Y:S01]  /*89f0*/  UIADD3 UR26, UPT, UPT, UR19, UR26, URZ ;  /* 0x0000001a131a7290 */ /* 0x000fe2000fffe0ff */
[C---:B------:R-:W-:Y:S01]  /*8a00*/  IADD3 R145, P3, PT, R17.reuse, R32, RZ ;  /* 0x0000002011917210 */ /* 0x040fe20007f7e0ff */
[----:B------:R-:W-:Y:S01]  /*8a10*/  UIADD3 UR17, UPT, UPT, UR6, -0x3, URZ ;  /* 0xfffffffd06117890 */ /* 0x000fe2000fffe0ff */
[C---:B------:R-:W-:Y:S01]  /*8a20*/  IADD3 R143, P4, PT, R17.reuse, R43, RZ ;  /* 0x0000002b118f7210 */ /* 0x040fe20007f9e0ff */
[----:B------:R-:W-:Y:S01]  /*8a30*/  UMOV UR27, UR14 ;  /* 0x0000000e001b7c82 */ /* 0x000fe20008000000 */
[----:B------:R-:W-:Y:S01]  /*8a40*/  LEA.HI.X.SX32 R154, R34, R90, 0x1, P5 ;  /* 0x0000005a229a7211 */ /* 0x000fe200028f0eff */
[----:B------:R-:W-:Y:S01]  /*8a50*/  UMOV UR25, UR18 ;  /* 0x0000001200197c82 */ /* 0x000fe20008000000 */
[----:B------:R-:W-:-:S02]  /*8a60*/  IADD3 R141, P5, PT, R17, R31, RZ ;  /* 0x0000001f118d7210 */ /* 0x000fc40007fbe0ff */
[-C--:B------:R-:W-:Y:S02]  /*8a70*/  LEA.HI.X.SX32 R152, R45, R90.reuse, 0x1, P6 ;  /* 0x0000005a2d987211 */ /* 0x080fe400030f0eff */
[-C--:B------:R-:W-:Y:S02]  /*8a80*/  LEA.HI.X.SX32 R150, R33, R90.reuse, 0x1, P0 ;  /* 0x0000005a21967211 */ /* 0x080fe400000f0eff */
[-C--:B------:R-:W-:Y:S02]  /*8a90*/  LEA.HI.X.SX32 R148, R44, R90.reuse, 0x1, P1 ;  /* 0x0000005a2c947211 */ /* 0x080fe400008f0eff */
[-C--:B------:R-:W-:Y:S02]  /*8aa0*/  LEA.HI.X.SX32 R146, R32, R90.reuse, 0x1, P3 ;  /* 0x0000005a20927211 */ /* 0x080fe400018f0eff */
[----:B------:R-:W-:Y:S02]  /*8ab0*/  LEA.HI.X.SX32 R144, R43, R90, 0x1, P4 ;  /* 0x0000005a2b907211 */ /* 0x000fe400020f0eff */
[----:B------:R-:W-:-:S02]  /*8ac0*/  IADD3 R139, P6, PT, R17, R42, RZ ;  /* 0x0000002a118b7210 */ /* 0x000fc40007fde0ff */
[C---:B------:R-:W-:Y:S02]  /*8ad0*/  IADD3 R137, P0, PT, R17.reuse, R30, RZ ;  /* 0x0000001e11897210 */ /* 0x040fe40007f1e0ff */
[C---:B------:R-:W-:Y:S02]  /*8ae0*/  IADD3 R135, P1, PT, R17.reuse, R41, RZ ;  /* 0x0000002911877210 */ /* 0x040fe40007f3e0ff */
[C---:B------:R-:W-:Y:S02]  /*8af0*/  IADD3 R133, P3, PT, R17.reuse, R29, RZ ;  /* 0x0000001d11857210 */ /* 0x040fe40007f7e0ff */
[----:B------:R-:W-:Y:S02]  /*8b00*/  IADD3 R131, P4, PT, R17, R40, RZ ;  /* 0x0000002811837210 */ /* 0x000fe40007f9e0ff */
[----:B------:R-:W-:Y:S02]  /*8b10*/  LEA.HI.X.SX32 R142, R31, R90, 0x1, P5 ;  /* 0x0000005a1f8e7211 */ /* 0x000fe400028f0eff */
        /* <DEDUP_REMOVED lines=10> */
[C---:B------:R-:W-:Y:S02]  /*8bc0*/  IADD3 R18, P4, PT, R17.reuse, R210, RZ ;  /* 0x000000d211127210 */ /* 0x040fe40007f9e0ff */
        /* <DEDUP_REMOVED lines=72> */
[-C--:B------:R-:W-:Y:S02]  /*9050*/  LEA.HI.X.SX32 R78, R245, R90.reuse, 0x1, P5 ;  /* 0x0000005af54e7211 */ /* 0x080fe400028f0eff */
[----:B------:R-:W-:Y:S01]  /*9060*/  IADD3 R91, P5, PT, R17, R251, RZ ;  /* 0x000000fb115b7210 */ /* 0x000fe20007fbe0ff */
[----:B------:R-:W-:Y:S01]  /*9070*/  IMAD R17, R204, UR20, RZ ;  /* 0x00000014cc117c24 */ /* 0x000fe2000f8e02ff */
[-C--:B------:R-:W-:Y:S01]  /*9080*/  LEA.HI.X.SX32 R80, R246, R90.reuse, 0x1, P6 ;  /* 0x0000005af6507211 */ /* 0x080fe200030f0eff */
[----:B------:R-:W-:Y:S01]  /*9090*/  UIADD3 UR20, UPT, UPT, UR8, -0x1, URZ ;  /* 0xffffffff08147890 */ /* 0x000fe2000fffe0ff */
[----:B------:R-:W-:-:S02]  /*90a0*/  LEA.HI.X.SX32 R82, R247, R90, 0x1, P0 ;  /* 0x0000005af7527211 */ /* 0x000fc400000f0eff */
[-C--:B------:R-:W-:Y:S02]  /*90b0*/  LEA.HI.X.SX32 R84, R248, R90.reuse, 0x1, P1 ;  /* 0x0000005af8547211 */ /* 0x080fe400008f0eff */
[-C--:B------:R-:W-:Y:S02]  /*90c0*/  LEA.HI.X.SX32 R86, R249, R90.reuse, 0x1, P3 ;  /* 0x0000005af9567211 */ /* 0x080fe400018f0eff */
[-C--:B------:R-:W-:Y:S02]  /*90d0*/  LEA.HI.X.SX32 R88, R250, R90.reuse, 0x1, P4 ;  /* 0x0000005afa587211 */ /* 0x080fe400020f0eff */
[----:B------:R-:W-:Y:S02]  /*90e0*/  LEA.HI.X.SX32 R90, R251, R90, 0x1, P5 ;  /* 0x0000005afb5a7211 */ /* 0x000fe400028f0eff */
[----:B------:R-:W-:Y:S02]  /*90f0*/  SHF.R.S32.HI R130, RZ, 0x1f, R16 ;  /* 0x0000001fff827819 */ /* 0x000fe40000011410 */
[----:B------:R-:W-:-:S02]  /*9100*/  IADD3 R93, P3, PT, R16, R5, RZ ;  /* 0x00000005105d7210 */ /* 0x000fc40007f7e0ff */
[C---:B------:R-:W-:Y:S02]  /*9110*/  IADD3 R95, P4, PT, R16.reuse, R6, RZ ;  /* 0x00000006105f7210 */ /* 0x040fe40007f9e0ff */
[C---:B------:R-:W-:Y:S02]  /*9120*/  IADD3 R97, P5, PT, R16.reuse, R7, RZ ;  /* 0x0000000710617210 */ /* 0x040fe40007fbe0ff */
[----:B------:R-:W-:Y:S02]  /*9130*/  IADD3 R99, P6, PT, R16, R8, RZ ;  /* 0x0000000810637210 */ /* 0x000fe40007fde0ff */
[-C--:B------:R-:W-:Y:S02]  /*9140*/  LEA.HI.X.SX32 R92, R5, R130.reuse, 0x1, P3 ;  /* 0x00000082055c7211 */ /* 0x080fe400018f0eff */
[-C--:B------:R-:W-:Y:S02]  /*9150*/  LEA.HI.X.SX32 R94, R6, R130.reuse, 0x1, P4 ;  /* 0x00000082065e7211 */ /* 0x080fe400020f0eff */
[----:B------:R-:W-:Y:S01]  /*9160*/  LEA.HI.X.SX32 R96, R7, R130, 0x1, P5 ;  /* 0x0000008207607211 */ /* 0x000fe200028f0eff */
[----:B------:R-:W-:Y:S01]  /*9170*/  IMAD.SHL.U32 R7, R124, 0x4, RZ ;  /* 0x000000047c077824 */ /* 0x000fe200078e00ff */
[----:B------:R-:W-:-:S02]  /*9180*/  IADD3 R101, P0, PT, R16, R9, RZ ;  /* 0x0000000910657210 */ /* 0x000fc40007f1e0ff */
[C---:B------:R-:W-:Y:S02]  /*9190*/  IADD3 R103, P1, PT, R16.reuse, R10, RZ ;  /* 0x0000000a10677210 */ /* 0x040fe40007f3e0ff */
[C---:B------:R-:W-:Y:S02]  /*91a0*/  IADD3 R105, P3, PT, R16.reuse, R11, RZ ;  /* 0x0000000b10697210 */ /* 0x040fe40007f7e0ff */
[C---:B------:R-:W-:Y:S02]  /*91b0*/  IADD3 R107, P4, PT, R16.reuse, R12, RZ ;  /* 0x0000000c106b7210 */ /* 0x040fe40007f9e0ff */
[----:B------:R-:W-:Y:S02]  /*91c0*/  IADD3 R109, P5, PT, R16, R13, RZ ;  /* 0x0000000d106d7210 */ /* 0x000fe40007fbe0ff */
[----:B------:R-:W-:Y:S02]  /*91d0*/  LEA.HI.X.SX32 R98, R8, R130, 0x1, P6 ;  /* 0x0000008208627211 */ /* 0x000fe400030f0eff */
[----:B------:R-:W-:-:S02]  /*91e0*/  IADD3 R111, P6, PT, R16, R14, RZ ;  /* 0x0000000e106f7210 */ /* 0x000fc40007fde0ff */
[-C--:B------:R-:W-:Y:S01]  /*91f0*/  LEA.HI.X.SX32 R100, R9, R130.reuse, 0x1, P0 ;  /* 0x0000008209647211 */ /* 0x080fe200000f0eff */
[----:B------:R-:W-:Y:S01]  /*9200*/  IMAD.SHL.U32 R9, R123, 0x4, RZ ;  /* 0x000000047b097824 */ /* 0x000fe200078e00ff */
[-C--:B------:R-:W-:Y:S02]  /*9210*/  LEA.HI.X.SX32 R102, R10, R130.reuse, 0x1, P1 ;  /* 0x000000820a667211 */ /* 0x080fe400008f0eff */
[-C--:B------:R-:W-:Y:S01]  /*9220*/  LEA.HI.X.SX32 R104, R11, R130.reuse, 0x1, P3 ;  /* 0x000000820b687211 */ /* 0x080fe200018f0eff */
[----:B------:R-:W-:Y:S01]  /*9230*/  IMAD.SHL.U32 R11, R24, 0x4, RZ ;  /* 0x00000004180b7824 */ /* 0x000fe200078e00ff */
[-C--:B------:R-:W-:Y:S02]  /*9240*/  LEA.HI.X.SX32 R106, R12, R130.reuse, 0x1, P4 ;  /* 0x000000820c6a7211 */ /* 0x080fe400020f0eff */
[----:B------:R-:W-:Y:S01]  /*9250*/  LEA.HI.X.SX32 R108, R13, R130, 0x1, P5 ;  /* 0x000000820d6c7211 */ /* 0x000fe200028f0eff */
[----:B------:R-:W-:Y:S01]  /*9260*/  IMAD.SHL.U32 R13, R22, 0x4, RZ ;  /* 0x00000004160d7824 */ /* 0x000fe200078e00ff */
[----:B------:R-:W-:-:S02]  /*9270*/  IADD3 R113, P0, PT, R16, R15, RZ ;  /* 0x0000000f10717210 */ /* 0x000fc40007f1e0ff */
[----:B--2---:R-:W-:Y:S02]  /*9280*/  IADD3 R115, P1, PT, R16, R252, RZ ;  /* 0x000000fc10737210 */ /* 0x004fe40007f3e0ff */
[----:B------:R-:W-:Y:S02]  /*9290*/  LEA.HI.X.SX32 R110, R14, R130, 0x1, P6 ;  /* 0x000000820e6e7211 */ /* 0x000fe400030f0eff */
[C---:B------:R-:W-:Y:S02]  /*92a0*/  IADD3 R117, P3, PT, R16.reuse, R17, RZ ;  /* 0x0000001110757210 */ /* 0x040fe40007f7e0ff */
[C---:B------:R-:W-:Y:S02]  /*92b0*/  IADD3 R119, P4, PT, R16.reuse, R129, RZ ;  /* 0x0000008110777210 */ /* 0x040fe40007f9e0ff */
[C---:B------:R-:W-:Y:S02]  /*92c0*/  IADD3 R121, P5, PT, R16.reuse, R175, RZ ;  /* 0x000000af10797210 */ /* 0x040fe40007fbe0ff */
[----:B------:R-:W-:-:S02]  /*92d0*/  IADD3 R5, P6, PT, R16, R177, RZ ;  /* 0x000000b110057210 */ /* 0x000fc40007fde0ff */
[-C--:B------:R-:W-:Y:S01]  /*92e0*/  LEA.HI.X.SX32 R112, R15, R130.reuse, 0x1, P0 ;  /* 0x000000820f707211 */ /* 0x080fe200000f0eff */
[----:B------:R-:W-:Y:S01]  /*92f0*/  IMAD.SHL.U32 R15, R20, 0x4, RZ ;  /* 0x00000004140f7824 */ /* 0x000fe200078e00ff */
[-C--:B------:R-:W-:Y:S02]  /*9300*/  LEA.HI.X.SX32 R114, R252, R130.reuse, 0x1, P1 ;  /* 0x00000082fc727211 */ /* 0x080fe400008f0eff */
[-C--:B------:R-:W-:Y:S01]  /*9310*/  LEA.HI.X.SX32 R116, R17, R130.reuse, 0x1, P3 ;  /* 0x0000008211747211 */ /* 0x080fe200018f0eff */
[----:B------:R-:W-:Y:S01]  /*9320*/  IMAD.SHL.U32 R17, R18, 0x4, RZ ;  /* 0x0000000412117824 */ /* 0x000fe200078e00ff */
[-C--:B------:R-:W-:Y:S02]  /*9330*/  LEA.HI.X.SX32 R118, R129, R130.reuse, 0x1, P4 ;  /* 0x0000008281767211 */ /* 0x080fe400020f0eff */
[-C--:B------:R-:W-:Y:S02]  /*9340*/  LEA.HI.X.SX32 R120, R175, R130.reuse, 0x1, P5 ;  /* 0x00000082af787211 */ /* 0x080fe400028f0eff */
[----:B------:R-:W-:-:S02]  /*9350*/  LEA.HI.X.SX32 R130, R177, R130, 0x1, P6 ;  /* 0x00000082b1827211 */ /* 0x000fc400030f0eff */
[----:B------:R-:W-:Y:S02]  /*9360*/  SHF.L.U64.HI R10, R24, 0x2, R125 ;  /* 0x00000002180a7819 */ /* 0x000fe4000001027d */
[----:B------:R-:W-:Y:S02]  /*9370*/  SHF.L.U64.HI R12, R22, 0x2, R208 ;  /* 0x00000002160c7819 */ /* 0x000fe400000102d0 */
[----:B------:R-:W-:Y:S02]  /*9380*/  SHF.L.U64.HI R14, R20, 0x2, R209 ;  /* 0x00000002140e7819 */ /* 0x000fe400000102d1 */
[----:B------:R-:W-:Y:S02]  /*9390*/  SHF.L.U64.HI R16, R18, 0x2, R210 ;  /* 0x0000000212107819 */ /* 0x000fe400000102d2 */
[C---:B------:R-:W-:Y:S01]  /*93a0*/  SHF.L.U64.HI R172, R171.reuse, 0x2, R216 ;  /* 0x00000002abac7819 */ /* 0x040fe200000102d8 */
[----:B------:R-:W-:Y:S01]  /*93b0*/  IMAD.SHL.U32 R171, R171, 0x4, RZ ;  /* 0x00000004abab7824 */ /* 0x000fe200078e00ff */
        /* <DEDUP_REMOVED lines=146> */
[----:B------:R-:W-:-:S02]  /*9ce0*/  SHF.L.U64.HI R6, R124, 0x2, R127 ;  /* 0x000000027c067819 */ /* 0x000fc4000001027f */
[----:B------:R-:W-:-:S07]  /*9cf0*/  SHF.L.U64.HI R8, R123, 0x2, R126 ;  /* 0x000000027b087819 */ /* 0x000fce000001027e */
.L_x_10:
[----:B------:R-:W-:-:S04]  /*9d00*/  DEPBAR.LE SB0, 0x2 ;  /* 0x000080800000791a */ /* 0x000fc80000000000 */
[----:B------:R-:W-:Y:S01]  /*9d10*/  UIADD3 UR5, UPT, UPT, UR5, 0x1, URZ ;  /* 0x0000000105057890 */ /* 0x000fe2000fffe0ff */
[----:B------:R-:W-:Y:S01]  /*9d20*/  IMAD.U32 R122, R122, -0x80000000, RZ ;  /* 0x800000007a7a7824 */ /* 0x000fe200078e00ff */
[----:B------:R-:W-:Y:S02]  /*9d30*/  ULEA UR12, UR16, UR10, 0x3 ;  /* 0x0000000a100c7291 */ /* 0x000fe4000f8e18ff */
[----:B------:R-:W-:Y:S02]  /*9d40*/  UISETP.GT.AND UP3, UPT, UR5, 0x2, UPT ;  /* 0x000000020500788c */ /* 0x000fe4000bf64270 */
[----:B------:R-:W-:Y:S02]  /*9d50*/  UIADD3 UR12, UPT, UPT, UR12, 0x1e000, URZ ;  /* 0x0001e0000c0c7890 */ /* 0x000fe4000fffe0ff */
[----:B------:R-:W-:Y:S01]  /*9d60*/  USEL UR5, UR5, URZ, !UP3 ;  /* 0x000000ff05057287 */ /* 0x000fe2000d800000 */
[----:B------:R-:W-:Y:S06]  /*9d70*/  BAR.SYNC.DEFER_BLOCKING 0x0 ;  /* 0x0000000000007b1d */ /* 0x000fec0000010000 */
[----:B--2---:R-:W-:Y:S05]  /*9d80*/  BRA.U UP1, `(.L_x_8) ;  /* 0x0000000101a07547 */ /* 0x004fea000b800000 */
[----:B------:R-:W-:Y:S02]  /*9d90*/  ULEA UR8, UR5, UR10, 0xd ;  /* 0x0000000a05087291 */ /* 0x000fe4000f8e68ff */
[----:B------:R-:W-:Y:S02]  /*9da0*/  ULEA UR6, UR5, UR10, 0xf ;  /* 0x0000000a05067291 */ /* 0x000fe4000f8e78ff */
[----:B------:R-:W-:Y:S02]  /*9db0*/  UIADD3 UR8, UPT, UPT, UR8, 0x18000, URZ ;  /* 0x0001800008087890 */ /* 0x000fe4000fffe0ff */
[----:B------:R-:W-:Y:S02]  /*9dc0*/  USHF.R.U32.HI UR6, URZ, 0x4, UR6 ;  /* 0x00000004ff067899 */ /* 0x000fe40008011606 */
[----:B------:R-:W-:Y:S02]  /*9dd0*/  USHF.R.U32.HI UR8, URZ, 0x4, UR8 ;  /* 0x00000004ff087899 */ /* 0x000fe40008011608 */
[----:B------:R-:W-:-:S02]  /*9de0*/  USGXT.U32 UR14, UR6, 0xe ;  /* 0x0000000e060e789a */ /* 0x000fc40008000000 */
[----:B------:R-:W-:Y:S02]  /*9df0*/  USGXT.U32 UR18, UR8, 0xe ;  /* 0x0000000e0812789a */ /* 0x000fe40008000000 */
[----:B------:R-:W-:Y:S01]  /*9e00*/  UIADD3 UR40, UP4, UPT, UR14, 0x2, URZ ;  /* 0x000000020e287890 */ /* 0x000fe2000ff9e0ff */
[----:B------:R-:W-:Y:S01]  /*9e10*/  UMOV UR8, URZ ;  /* 0x000000ff00087c82 */ /* 0x000fe20008000000 */
[----:B------:R-:W-:Y:S01]  /*9e20*/  UIADD3 UR38, UP3, UPT, UR18, 0x2, URZ ;  /* 0x0000000212267890 */ /* 0x000fe2000ff7e0ff */
[----:B------:R-:W-:Y:S01]  /*9e30*/  UMOV UR6, URZ ;  /* 0x000000ff00067c82 */ /* 0x000fe20008000000 */
[----:B------:R-:W-:Y:S02]  /*9e40*/  UIADD3.X UR41, UPT, UPT, UR8, 0x40004040, URZ, UP4, !UPT ;  /* 0x4000404008297890 */ /* 0x000fe4000a7fe4ff */
[----:B------:R-:W-:Y:S01]  /*9e50*/  UIADD3 UR48, UP5, UPT, UR40, 0x2, URZ ;  /* 0x0000000228307890 */ /* 0x000fe2000ffbe0ff */
[----:B------:R-:W-:Y:S01]  /*9e60*/  UMOV UR8, UR12 ;  /* 0x0000000c00087c82 */ /* 0x000fe20008000000 */
[----:B------:R-:W-:Y:S01]  /*9e70*/  UMOV UR9, URZ ;  /* 0x000000ff00097c82 */ /* 0x000fe20008000000 */
[----:B------:R-:W-:-:S02]  /*9e80*/  UIADD3.X UR39, UPT, UPT, UR6, 0x40004040, URZ, UP3, !UPT ;  /* 0x4000404006277890 */ /* 0x000fc40009ffe4ff */
[----:B------:R-:W-:Y:S01]  /*9e90*/  UIADD3.X UR49, UPT, UPT, UR41, URZ, URZ, UP5, !UPT ;  /* 0x000000ff29317290 */ /* 0x000fe2000affe4ff */
[----:B------:R-:W-:Y:S01]  /*9ea0*/  UMOV UR6, UR8 ;  /* 0x0000000800067c82 */ /* 0x000fe20008000000 */
[----:B------:R-:W-:Y:S02]  /*9eb0*/  UIADD3 UR8, UP3, UPT, UR38, 0x2, URZ ;  /* 0x0000000226087890 */ /* 0x000fe4000ff7e0ff */
[----:B------:R-:W-:Y:S02]  /*9ec0*/  UIADD3 UR52, UP4, UPT, UR40, 0x4, URZ ;  /* 0x0000000428347890 */ /* 0x000fe4000ff9e0ff */
[----:B------:R-:W-:Y:S02]  /*9ed0*/  UIADD3 UR50, UP5, UPT, UR38, 0x4, URZ ;  /* 0x0000000426327890 */ /* 0x000fe4000ffbe0ff */
[----:B------:R-:W-:Y:S02]  /*9ee0*/  UIADD3.X UR9, UPT, UPT, UR39, URZ, URZ, UP3, !UPT ;  /* 0x000000ff27097290 */ /* 0x000fe40009ffe4ff */
[----:B------:R-:W-:-:S02]  /*9ef0*/  UIADD3.X UR53, UPT, UPT, UR41, URZ, URZ, UP4, !UPT ;  /* 0x000000ff29357290 */ /* 0x000fc4000a7fe4ff */
[----:B------:R-:W-:Y:S01]  /*9f00*/  UIADD3.X UR51, UPT, UPT, UR39, URZ, URZ, UP5, !UPT ;  /* 0x000000ff27337290 */ /* 0x000fe2000affe4ff */
[----:B------:R-:W-:Y:S01]  /*9f10*/  UMOV UR36, 0x0 ;  /* 0x0000000000247882 */ /* 0x000fe20000000000 */
[----:B------:R-:W-:Y:S01]  /*9f20*/  UMOV UR37, 0x4400910 ;  /* 0x0440091000257882 */ /* 0x000fe20000000000 */
[----:B------:R-:W-:Y:S01]  /*9f30*/  UMOV UR15, 0x40004040 ;  /* 0x40004040000f7882 */ /* 0x000fe20000000000 */
[----:B------:R-:W-:Y:S01]  /*9f40*/  UMOV UR19, 0x40004040 ;  /* 0x4000404000137882 */ /* 0x000fe20000000000 */
[----:B------:R-:W-:Y:S01]  /*9f50*/  UMOV UR42, 0x0 ;  /* 0x00000000002a7882 */ /* 0x000fe20000000000 */
[----:B------:R-:W-:Y:S01]  /*9f60*/  UMOV UR43, 0x4400910 ;  /* 0x04400910002b7882 */ /* 0x000fe20000000000 */
[----:B------:R-:W-:Y:S01]  /*9f70*/  UMOV UR46, 0x0 ;  /* 0x00000000002e7882 */ /* 0x000fe20000000000 */
[----:B------:R-:W-:Y:S01]  /*9f80*/  UMOV UR47, 0x4400910 ;  /* 0x04400910002f7882 */ /* 0x000fe20000000000 */
[----:B------:R1:W-:Y:S01]  /*9f90*/  UTCHMMA gdesc[UR18], gdesc[UR14], tmem[UR30], tmem[UR36], idesc[UR37], UPT ;  /* 0x00ff240e120075ea */ /* 0x0003e2000b80001e */
[----:B------:R-:W-:Y:S01]  /*9fa0*/  UMOV UR44, 0x0 ;  /* 0x00000000002c7882 */ /* 0x000fe20000000000 */
[----:B------:R-:W-:Y:S01]  /*9fb0*/  UMOV UR45, 0x4400910 ;  /* 0x04400910002d7882 */ /* 0x000fe20000000000 */
[----:B------:R1:W-:Y:S01]  /*9fc0*/  UTCHMMA gdesc[UR38], gdesc[UR40], tmem[UR30], tmem[UR42], idesc[UR43], UPT ;  /* 0x00ff2a28260075ea */ /* 0x0003e2000b80001e */
[----:B------:R1:W-:Y:S01]  /*9fd0*/  UTCHMMA gdesc[UR8], gdesc[UR48], tmem[UR30], tmem[UR46], idesc[UR47], UPT ;  /* 0x00ff2e30080075ea */ /* 0x0003e2000b80001e */
[----:B------:R1:W-:Y:S01]  /*9fe0*/  UTCHMMA gdesc[UR50], gdesc[UR52], tmem[UR30], tmem[UR44], idesc[UR45], UPT ;  /* 0x00ff2c34320075ea */ /* 0x0003e2000b80001e */
[----:B------:R1:W-:Y:S01]  /*9ff0*/  UTCBAR [UR6], URZ ;  /* 0x000000ff060073e9 */ /* 0x0003e200080000ff */
[----:B------:R-:W-:Y:S01]  /*a000*/  NOP ;  /* 0x0000000000007918 */ /* 0x000fe20000000000 */
.L_x_8:
[----:B------:R-:W2:Y:S01]  /*a010*/  SYNCS.PHASECHK.TRANS64.TRYWAIT P0, [UR21], R122 ;  /* 0x0000007aff0075a7 */ /* 0x000ea20008001115 */
[----:B------:R-:W-:Y:S01]  /*a020*/  UISETP.GE.AND UP4, UPT, UR4, UR17, UPT ;  /* 0x000000110400728c */ /* 0x000fe2000bf86270 */
[----:B-1----:R-:W-:Y:S01]  /*a030*/  UMOV UR6, UR7 ;  /* 0x0000000700067c82 */ /* 0x002fe20008000000 */
[----:B--2---:R-:W-:Y:S09]  /*a040*/  @!P0 BRA `(.L_x_9) ;  /* 0x0000006000688947 */ /* 0x004ff20003800000 */
.L_x_16:
[C---:B------:R-:W-:Y:S01]  /*a050*/  ISETP.GE.AND P0, PT, R3.reuse, UR13, PT ;  /* 0x0000000d03007c0c */ /* 0x040fe2000bf06270 */
[----:B------:R-:W-:Y:S01]  /*a060*/  BAR.SYNC.DEFER_BLOCKING 0x0 ;  /* 0x0000000000007b1d */ /* 0x000fe20000010000 */
[----:B------:R-:W-:Y:S01]  /*a070*/  UIADD3 UR24, UPT, UPT, UR24, 0x1, URZ ;  /* 0x0000000118187890 */ /* 0x000fe2000fffe0ff */
[----:B------:R-:W-:Y:S01]  /*a080*/  PLOP3.LUT P1, PT, PT, PT, UP4, 0x40, 0x4 ;  /* 0x000000000004781c */ /* 0x000fe20003f2e848 */
[----:B------:R-:W-:Y:S01]  /*a090*/  UIADD3 UR16, UPT, UPT, UR16, 0x1, URZ ;  /* 0x0000000110107890 */ /* 0x000fe2000fffe0ff */
[----:B------:R-:W-:Y:S01]  /*a0a0*/  SEL R122, RZ, 0x4, P0 ;  /* 0x00000004ff7a7807 */ /* 0x000fe20000000000 */
[----:B------:R-:W-:Y:S01]  /*a0b0*/  UISETP.GT.AND UP3, UPT, UR24, 0x2, UPT ;  /* 0x000000021800788c */ /* 0x000fe2000bf64270 */
[----:B------:R-:W-:Y:S01]  /*a0c0*/  LOP3.LUT R123, R3, 0x2, RZ, 0xfc, !PT ;  /* 0x00000002037b7812 */ /* 0x000fe200078efcff */
[----:B------:R-:W-:Y:S01]  /*a0d0*/  UIADD3 UR4, UPT, UPT, UR4, 0x1, URZ ;  /* 0x0000000104047890 */ /* 0x000fe2000fffe0ff */
[----:B------:R-:W-:Y:S01]  /*a0e0*/  SEL R122, R122, RZ, P1 ;  /* 0x000000ff7a7a7207 */ /* 0x000fe20000800000 */
[----:B------:R-:W-:Y:S01]  /*a0f0*/  USEL UR24, UR24, URZ, !UP3 ;  /* 0x000000ff18187287 */ /* 0x000fe2000d800000 */
[----:B------:R-:W-:Y:S01]  /*a100*/  ISETP.GE.AND P1, PT, R123, UR13, PT ;  /* 0x0000000d7b007c0c */ /* 0x000fe2000bf26270 */
[----:B------:R-:W-:Y:S01]  /*a110*/  UISETP.GT.AND UP3, UPT, UR16, 0x1, UPT ;  /* 0x000000011000788c */ /* 0x000fe2000bf64270 */
[----:B------:R-:W-:Y:S01]  /*a120*/  LOP3.LUT R123, R3, 0x4, RZ, 0xfc, !PT ;  /* 0x00000004037b7812 */ /* 0x000fe200078efcff */
[----:B------:R-:W-:Y:S01]  /*a130*/  ULEA UR7, UR24, UR10, 0xd ;  /* 0x0000000a18077291 */ /* 0x000fe2000f8e68ff */
[----:B------:R-:W-:Y:S01]  /*a140*/  ISETP.NE.U32.AND P0, PT, R122, RZ, PT ;  /* 0x000000ff7a00720c */ /* 0x000fe20003f05070 */
[----:B------:R-:W-:Y:S01]  /*a150*/  USEL UR16, UR16, URZ, !UP3 ;  /* 0x000000ff10107287 */ /* 0x000fe2000d800000 */
[----:B------:R-:W-:Y:S01]  /*a160*/  ISETP.GE.AND P3, PT, R123, UR13, PT ;  /* 0x0000000d7b007c0c */ /* 0x000fe2000bf66270 */
[----:B------:R-:W-:Y:S01]  /*a170*/  UMOV UR21, UR12 ;  /* 0x0000000c00157c82 */ /* 0x000fe20008000000 */
[----:B------:R-:W-:Y:S01]  /*a180*/  PLOP3.LUT P4, PT, PT, PT, UP4, 0x40, 0x4 ;  /* 0x000000000004781c */ /* 0x000fe20003f8e848 */
[----:B------:R-:W-:Y:S01]  /*a190*/  VIADD R129, R0, UR7 ;  /* 0x0000000700817c36 */ /* 0x000fe20008000000 */
[----:B------:R-:W-:-:S02]  /*a1a0*/  SEL R123, RZ, 0x4, P1 ;  /* 0x00000004ff7b7807 */ /* 0x000fc40000800000 */
[----:B------:R-:W-:Y:S02]  /*a1b0*/  IADD3 R122, P1, PT, R115, UR25, RZ ;  /* 0x00000019737a7c10 */ /* 0x000fe4000ff3e0ff */
[----:B------:R-:W-:Y:S02]  /*a1c0*/  SEL R124, R123, RZ, P4 ;  /* 0x000000ff7b7c7207 */ /* 0x000fe40002000000 */
[----:B------:R-:W-:Y:S02]  /*a1d0*/  IADD3.X R123, PT, PT, R114, UR26, RZ, P1, !PT ;  /* 0x0000001a727b7c10 */ /* 0x000fe40008ffe4ff */
[----:B------:R-:W-:Y:S02]  /*a1e0*/  LOP3.LUT R127, R3, 0x6, RZ, 0xfc, !PT ;  /* 0x00000006037f7812 */ /* 0x000fe400078efcff */
[----:B------:R-:W-:Y:S01]  /*a1f0*/  PLOP3.LUT P5, PT, PT, PT, UP4, 0x40, 0x4 ;  /* 0x000000000004781c */ /* 0x000fe20003fae848 */
[----:B------:R-:W-:Y:S01]  /*a200*/  @!PT LDS RZ, [RZ] ;  /* 0x00000000fffff984 */ /* 0x000fe20000000800 */
[----:B------:R-:W-:Y:S01]  /*a210*/  @!PT LDS RZ, [RZ] ;  /* 0x00000000fffff984 */ /* 0x000fe20000000800 */
[----:B------:R-:W-:Y:S01]  /*a220*/  @!PT LDS RZ, [RZ] ;  /* 0x00000000fffff984 */ /* 0x000fe20000000800 */
[----:B------:R1:W-:Y:S01]  /*a230*/  LDGSTS.E [R129+0x18000], desc[UR22][R122.64], P0 ;  /* 0x180000007a817fae */ /* 0x0003e200081a1016 */
[----:B------:R-:W-:-:S02]  /*a240*/  SEL R125, RZ, 0x4, P3 ;  /* 0x00000004ff7d7807 */ /* 0x000fc40001800000 */
[----:B------:R-:W-:Y:S02]  /*a250*/  LOP3.LUT R126, R3, 0x8, RZ, 0xfc, !PT ;  /* 0x00000008037e7812 */ /* 0x000fe400078efcff */
[----:B------:R-:W-:Y:S02]  /*a260*/  ISETP.GE.AND P0, PT, R127, UR13, PT ;  /* 0x0000000d7f007c0c */ /* 0x000fe4000bf06270 */
[----:B------:R-:W-:Y:S02]  /*a270*/  SEL R125, R125, RZ, P5 ;  /* 0x000000ff7d7d7207 */ /* 0x000fe40002800000 */
[----:B------:R-:W-:Y:S02]  /*a280*/  ISETP.GE.AND P6, PT, R126, UR13, PT ;  /* 0x0000000d7e007c0c */ /* 0x000fe4000bfc6270 */
[----:B------:R-:W-:Y:S02]  /*a290*/  LOP3.LUT R126, R3, 0xa, RZ, 0xfc, !PT ;  /* 0x0000000a037e7812 */ /* 0x000fe400078efcff */
[----:B-1----:R-:W-:-:S02]  /*a2a0*/  IADD3 R122, P5, PT, R113, UR25, RZ ;  /* 0x00000019717a7c10 */ /* 0x002fc4000ffbe0ff */
[----:B------:R-:W-:Y:S02]  /*a2b0*/  ISETP.NE.U32.AND P3, PT, R124, RZ, PT ;  /* 0x000000ff7c00720c */ /* 0x000fe40003f65070 */
[----:B------:R-:W-:Y:S02]  /*a2c0*/  PLOP3.LUT P1, PT, PT, PT, UP4, 0x40, 0x4 ;  /* 0x000000000004781c */ /* 0x000fe40003f2e848 */
[----:B------:R-:W-:Y:S02]  /*a2d0*/  SEL R124, RZ, 0x4, P0 ;  /* 0x00000004ff7c7807 */ /* 0x000fe40000000000 */
[----:B------:R-:W-:Y:S02]  /*a2e0*/  IADD3.X R123, PT, PT, R112, UR26, RZ, P5, !PT ;  /* 0x0000001a707b7c10 */ /* 0x000fe4000affe4ff */
[----:B------:R-:W-:Y:S02]  /*a2f0*/  ISETP.GE.AND P0, PT, R126, UR13, PT ;  /* 0x0000000d7e007c0c */ /* 0x000fe4000bf06270 */
[----:B------:R-:W-:-:S02]  /*a300*/  ISETP.NE.U32.AND P4, PT, R125, RZ, PT ;  /* 0x000000ff7d00720c */ /* 0x000fc40003f85070 */
[----:B------:R-:W-:Y:S01]  /*a310*/  PLOP3.LUT P5, PT, PT, PT, UP4, 0x40, 0x4 ;  /* 0x000000000004781c */ /* 0x000fe20003fae848 */
[----:B------:R1:W-:Y:S01]  /*a320*/  LDGSTS.E [R129+0x18008], desc[UR22][R122.64], P3 ;  /* 0x180080007a817fae */ /* 0x0003e200099a1016 */
[----:B------:R-:W-:Y:S02]  /*a330*/  SEL R126, RZ, 0x4, P6 ;  /* 0x00000004ff7e7807 */ /* 0x000fe40003000000 */
[----:B------:R-:W-:Y:S02]  /*a340*/  SEL R125, R124, RZ, P1 ;  /* 0x000000ff7c7d7207 */ /* 0x000fe40000800000 */
[----:B------:R-:W-:Y:S02]  /*a350*/  SEL R127, R126, RZ, P5 ;  /* 0x000000ff7e7f7207 */ /* 0x000fe40002800000 */
[----:B------:R-:W-:Y:S02]  /*a360*/  ISETP.NE.U32.AND P5, PT, R125, RZ, PT ;  /* 0x000000ff7d00720c */ /* 0x000fe40003fa5070 */
[----:B------:R-:W-:-:S02]  /*a370*/  SEL R128, RZ, 0x4, P0 ;  /* 0x00000004ff807807 */ /* 0x000fc40000000000 */
[----:B------:R-:W-:Y:S02]  /*a380*/  LOP3.LUT R174, R0, 0x10, RZ, 0x3c, !PT ;  /* 0x0000001000ae7812 */ /* 0x000fe400078e3cff */
[----:B------:R-:W-:Y:S02]  /*a390*/  IADD3 R124, P0, PT, R111, UR25, RZ ;  /* 0x000000196f7c7c10 */ /* 0x000fe4000ff1e0ff */
[----:B------:R-:W-:Y:S01]  /*a3a0*/  IADD3 R126, P6, PT, R109, UR25, RZ ;  /* 0x000000196d7e7c10 */ /* 0x000fe2000ffde0ff */
[----:B------:R-:W-:Y:S01]  /*a3b0*/  VIADD R175, R174, UR7 ;  /* 0x00000007aeaf7c36 */ /* 0x000fe20008000000 */
[----:B------:R-:W-:Y:S02]  /*a3c0*/  IADD3.X R125, PT, PT, R110, UR26, RZ, P0, !PT ;  /* 0x0000001a6e7d7c10 */ /* 0x000fe400087fe4ff */
[----:B------:R-:W-:Y:S02]  /*a3d0*/  PLOP3.LUT P1, PT, PT, PT, UP4, 0x40, 0x4 ;  /* 0x000000000004781c */ /* 0x000fe40003f2e848 */
[----:B------:R-:W-:Y:S01]  /*a3e0*/  ISETP.NE.U32.AND P0, PT, R127, RZ, PT ;  /* 0x000000ff7f00720c */ /* 0x000fe20003f05070 */
[----:B------:R2:W-:Y:S01]  /*a3f0*/  LDGSTS.E [R175+0x18000], desc[UR22][R124.64], P4 ;  /* 0x180000007caf7fae */ /* 0x0005e2000a1a1016 */
[----:B------:R-:W-:-:S02]  /*a400*/  IADD3.X R127, PT, PT, R108, UR26, RZ, P6, !PT ;  /* 0x0000001a6c7f7c10 */ /* 0x000fc4000b7fe4ff */
[C---:B------:R-:W-:Y:S02]  /*a410*/  LOP3.LUT R176, R3.reuse, 0xc, RZ, 0xfc, !PT ;  /* 0x0000000c03b07812 */ /* 0x040fe400078efcff */
[----:B------:R-:W-:Y:S01]  /*a420*/  LOP3.LUT R174, R3, 0xe, RZ, 0xfc, !PT ;  /* 0x0000000e03ae7812 */ /* 0x000fe200078efcff */
[----:B------:R3:W-:Y:S01]  /*a430*/  LDGSTS.E [R175+0x18008], desc[UR22][R126.64], P5 ;  /* 0x180080007eaf7fae */ /* 0x0007e2000a9a1016 */
[----:B------:R-:W-:Y:S02]  /*a440*/  SEL R128, R128, RZ, P1 ;  /* 0x000000ff80807207 */ /* 0x000fe40000800000 */
[----:B------:R-:W-:Y:S02]  /*a450*/  ISETP.GE.AND P4, PT, R176, UR13, PT ;  /* 0x0000000db0007c0c */ /* 0x000fe4000bf86270 */
[----:B-1----:R-:W-:Y:S02]  /*a460*/  IADD3 R122, P5, PT, R107, UR25, RZ ;  /* 0x000000196b7a7c10 */ /* 0x002fe4000ffbe0ff */
[----:B------:R-:W-:-:S02]  /*a470*/  ISETP.GE.AND P6, PT, R174, UR13, PT ;  /* 0x0000000dae007c0c */ /* 0x000fc4000bfc6270 */
[----:B------:R-:W-:Y:S02]  /*a480*/  ISETP.NE.U32.AND P1, PT, R128, RZ, PT ;  /* 0x000000ff8000720c */ /* 0x000fe40003f25070 */
[----:B------:R-:W-:Y:S02]  /*a490*/  LOP3.LUT R174, R3, 0x10, RZ, 0xfc, !PT ;  /* 0x0000001003ae7812 */ /* 0x000fe400078efcff */
[----:B------:R-:W-:Y:S02]  /*a4a0*/  PLOP3.LUT P3, PT, PT, PT, UP4, 0x40, 0x4 ;  /* 0x000000000004781c */ /* 0x000fe40003f6e848 */
[----:B------:R-:W-:Y:S02]  /*a4b0*/  SEL R128, RZ, 0x4, P4 ;  /* 0x00000004ff807807 */ /* 0x000fe40002000000 */
[----:B------:R-:W-:Y:S02]  /*a4c0*/  IADD3.X R123, PT, PT, R106, UR26, RZ, P5, !PT ;  /* 0x0000001a6a7b7c10 */ /* 0x000fe4000affe4ff */
[----:B------:R-:W-:-:S02]  /*a4d0*/  PLOP3.LUT P4, PT, PT, PT, UP4, 0x40, 0x4 ;  /* 0x000000000004781c */ /* 0x000fc40003f8e848 */
[----:B------:R-:W-:Y:S02]  /*a4e0*/  ISETP.GE.AND P5, PT, R174, UR13, PT ;  /* 0x0000000dae007c0c */ /* 0x000fe4000bfa6270 */
[----:B------:R-:W-:Y:S02]  /*a4f0*/  SEL R129, RZ, 0x4, P6 ;  /* 0x00000004ff817807 */ /* 0x000fe40003000000 */
[----:B------:R-:W-:Y:S02]  /*a500*/  SEL R128, R128, RZ, P3 ;  /* 0x000000ff80807207 */ /* 0x000fe40001800000 */
[----:B------:R-:W-:Y:S02]  /*a510*/  PLOP3.LUT P3, PT, PT, PT, UP4, 0x40, 0x4 ;  /* 0x000000000004781c */ /* 0x000fe40003f6e848 */
[----:B--2---:R-:W-:Y:S02]  /*a520*/  SEL R125, RZ, 0x4, P5 ;  /* 0x00000004ff7d7807 */ /* 0x004fe40002800000 */
[----:B------:R-:W-:-:S02]  /*a530*/  SEL R129, R129, RZ, P4 ;  /* 0x000000ff81817207 */ /* 0x000fc40002000000 */
[----:B------:R-:W-:Y:S02]  /*a540*/  ISETP.NE.U32.AND P4, PT, R128, RZ, PT ;  /* 0x000000ff8000720c */ /* 0x000fe40003f85070 */
[C---:B------:R-:W-:Y:S02]  /*a550*/  LOP3.LUT R176, R0.reuse, 0x20, RZ, 0x3c, !PT ;  /* 0x0000002000b07812 */ /* 0x040fe400078e3cff */
[----:B------:R-:W-:Y:S02]  /*a560*/  IADD3 R124, P6, PT, R105, UR25, RZ ;  /* 0x00000019697c7c10 */ /* 0x000fe4000ffde0ff */
[----:B---3--:R-:W-:Y:S02]  /*a570*/  SEL R127, R125, RZ, P3 ;  /* 0x000000ff7d7f7207 */ /* 0x008fe40001800000 */
[----:B------:R-:W-:Y:S02]  /*a580*/  LOP3.LUT R174, R0, 0x30, RZ, 0x3c, !PT ;  /* 0x0000003000ae7812 */ /* 0x000fe400078e3cff */
[----:B------:R-:W-:-:S02]  /*a590*/  IADD3 R126, P5, PT, R103, UR25, RZ ;  /* 0x00000019677e7c10 */ /* 0x000fc4000ffbe0ff */
[----:B------:R-:W-:Y:S01]  /*a5a0*/  ISETP.NE.U32.AND P3, PT, R129, RZ, PT ;  /* 0x000000ff8100720c */ /* 0x000fe20003f65070 */
[----:B------:R-:W-:Y:S01]  /*a5b0*/  VIADD R129, R176, UR7 ;  /* 0x00000007b0817c36 */ /* 0x000fe20008000000 */
[----:B------:R-:W-:Y:S01]  /*a5c0*/  IADD3.X R125, PT, PT, R104, UR26, RZ, P6, !PT ;  /* 0x0000001a687d7c10 */ /* 0x000fe2000b7fe4ff */
[----:B------:R-:W-:Y:S01]  /*a5d0*/  VIADD R175, R174, UR7 ;  /* 0x00000007aeaf7c36 */ /* 0x000fe20008000000 */
[----:B------:R-:W-:Y:S02]  /*a5e0*/  ISETP.NE.U32.AND P6, PT, R127, RZ, PT ;  /* 0x000000ff7f00720c */ /* 0x000fe40003fc5070 */
[----:B------:R-:W-:Y:S01]  /*a5f0*/  IADD3.X R127, PT, PT, R102, UR26, RZ, P5, !PT ;  /* 0x0000001a667f7c10 */ /* 0x000fe2000affe4ff */
[----:B------:R1:W-:Y:S01]  /*a600*/  LDGSTS.E [R129+0x18000], desc[UR22][R122.64], P0 ;  /* 0x180000007a817fae */ /* 0x0003e200081a1016 */
[C---:B------:R-:W-:Y:S02]  /*a610*/  LOP3.LUT R176, R3.reuse, 0x12, RZ, 0xfc, !PT ;  /* 0x0000001203b07812 */ /* 0x040fe400078efcff */
[----:B------:R-:W-:Y:S01]  /*a620*/  LOP3.LUT R174, R3, 0x14, RZ, 0xfc, !PT ;  /* 0x0000001403ae7812 */ /* 0x000fe200078efcff */
[----:B------:R2:W-:Y:S01]  /*a630*/  LDGSTS.E [R129+0x18008], desc[UR22][R124.64], P1 ;  /* 0x180080007c817fae */ /* 0x0005e200089a1016 */
[----:B------:R-:W-:-:S02]  /*a640*/  ISETP.GE.AND P0, PT, R176, UR13, PT ;  /* 0x0000000db0007c0c */ /* 0x000fc4000bf06270 */
[----:B------:R-:W-:Y:S01]  /*a650*/  ISETP.GE.AND P5, PT, R174, UR13, PT ;  /* 0x0000000dae007c0c */ /* 0x000fe2000bfa6270 */
[----:B------:R3:W-:Y:S01]  /*a660*/  LDGSTS.E [R175+0x18000], desc[UR22][R126.64], P4 ;  /* 0x180000007eaf7fae */ /* 0x0007e2000a1a1016 */
[----:B------:R-:W-:Y:S02]  /*a670*/  LOP3.LUT R174, R3, 0x16, RZ, 0xfc, !PT ;  /* 0x0000001603ae7812 */ /* 0x000fe400078efcff */
[----:B------:R-:W-:Y:S02]  /*a680*/  PLOP3.LUT P1, PT, PT, PT, UP4, 0x40, 0x4 ;  /* 0x000000000004781c */ /* 0x000fe40003f2e848 */
[----:B-1----:R-:W-:Y:S02]  /*a690*/  IADD3 R122, P4, PT, R101, UR25, RZ ;  /* 0x00000019657a7c10 */ /* 0x002fe4000ff9e0ff */
[----:B------:R-:W-:Y:S02]  /*a6a0*/  SEL R128, RZ, 0x4, P0 ;  /* 0x00000004ff807807 */ /* 0x000fe40000000000 */
[----:B------:R-:W-:-:S02]  /*a6b0*/  IADD3.X R123, PT, PT, R100, UR26, RZ, P4, !PT ;  /* 0x0000001a647b7c10 */ /* 0x000fc4000a7fe4ff */
[----:B------:R-:W-:Y:S02]  /*a6c0*/  ISETP.GE.AND P4, PT, R174, UR13, PT ;  /* 0x0000000dae007c0c */ /* 0x000fe4000bf86270 */
[----:B------:R-:W-:Y:S01]  /*a6d0*/  SEL R128, R128, RZ, P1 ;  /* 0x000000ff80807207 */ /* 0x000fe20000800000 */
[----:B------:R-:W-:Y:S01]  /*a6e0*/  LDGSTS.E [R175+0x18008], desc[UR22][R122.64], P3 ;  /* 0x180080007aaf7fae */ /* 0x000fe200099a1016 */
[----:B------:R-:W-:Y:S02]  /*a6f0*/  PLOP3.LUT P1, PT, PT, PT, UP4, 0x40, 0x4 ;  /* 0x000000000004781c */ /* 0x000fe40003f2e848 */
[----:B--2---:R-:W-:Y:S02]  /*a700*/  SEL R125, RZ, 0x4, P4 ;  /* 0x00000004ff7d7807 */ /* 0x004fe40002000000 */
[----:B------:R-:W-:Y:S02]  /*a710*/  LOP3.LUT R176, R0, 0x40, RZ, 0x3c, !PT ;  /* 0x0000004000b07812 */ /* 0x000fe400078e3cff */
[----:B------:R-:W-:-:S02]  /*a720*/  PLOP3.LUT P0, PT, PT, PT, UP4, 0x40, 0x4 ;  /* 0x000000000004781c */ /* 0x000fc40003f0e848 */
[----:B------:R-:W-:Y:S01]  /*a730*/  SEL R174, RZ, 0x4, P5 ;  /* 0x00000004ffae7807 */ /* 0x000fe20002800000 */
[----:B------:R-:W-:Y:S01]  /*a740*/  VIADD R129, R176, UR7 ;  /* 0x00000007b0817c36 */ /* 0x000fe20008000000 */
[----:B------:R-:W-:Y:S02]  /*a750*/  IADD3 R124, P4, PT, R99, UR25, RZ ;  /* 0x00000019637c7c10 */ /* 0x000fe4000ff9e0ff */
[----:B---3--:R-:W-:Y:S02]  /*a760*/  SEL R127, R125, RZ, P1 ;  /* 0x000000ff7d7f7207 */ /* 0x008fe40000800000 */
[----:B------:R-:W-:Y:S02]  /*a770*/  IADD3 R126, P1, PT, R97, UR25, RZ ;  /* 0x00000019617e7c10 */ /* 0x000fe4000ff3e0ff */
[----:B------:R-:W-:Y:S02]  /*a780*/  SEL R174, R174, RZ, P0 ;  /* 0x000000ffaeae7207 */ /* 0x000fe40000000000 */
[----:B------:R-:W-:-:S02]  /*a790*/  LOP3.LUT R176, R3, 0x18, RZ, 0xfc, !PT ;  /* 0x0000001803b07812 */ /* 0x000fc400078efcff */
[----:B------:R-:W-:Y:S02]  /*a7a0*/  ISETP.NE.U32.AND P0, PT, R128, RZ, PT ;  /* 0x000000ff8000720c */ /* 0x000fe40003f05070 */
[----:B------:R-:W-:Y:S02]  /*a7b0*/  IADD3.X R125, PT, PT, R98, UR26, RZ, P4, !PT ;  /* 0x0000001a627d7c10 */ /* 0x000fe4000a7fe4ff */
[----:B------:R-:W-:Y:S02]  /*a7c0*/  ISETP.NE.U32.AND P4, PT, R127, RZ, PT ;  /* 0x000000ff7f00720c */ /* 0x000fe40003f85070 */
[----:B------:R-:W-:Y:S01]  /*a7d0*/  IADD3.X R127, PT, PT, R96, UR26, RZ, P1, !PT ;  /* 0x0000001a607f7c10 */ /* 0x000fe20008ffe4ff */
[----:B------:R-:W-:Y:S01]  /*a7e0*/  LDGSTS.E [R129+0x18000], desc[UR22][R124.64], P6 ;  /* 0x180000007c817fae */ /* 0x000fe2000b1a1016 */
[----:B------:R-:W-:Y:S02]  /*a7f0*/  ISETP.GE.AND P1, PT, R176, UR13, PT ;  /* 0x0000000db0007c0c */ /* 0x000fe4000bf26270 */
[----:B------:R-:W-:-:S02]  /*a800*/  LOP3.LUT R176, R3, 0x1c, RZ, 0xfc, !PT ;  /* 0x0000001c03b07812 */ /* 0x000fc400078efcff */
[----:B------:R-:W-:Y:S01]  /*a810*/  LOP3.LUT R177, R3, 0x1a, RZ, 0xfc, !PT ;  /* 0x0000001a03b17812 */ /* 0x000fe200078efcff */
[----:B------:R1:W-:Y:S01]  /*a820*/  LDGSTS.E [R129+0x18008], desc[UR22][R126.64], P0 ;  /* 0x180080007e817fae */ /* 0x0003e200081a1016 */
[----:B------:R-:W-:Y:S02]  /*a830*/  ISETP.GE.AND P6, PT, R176, UR13, PT ;  /* 0x0000000db0007c0c */ /* 0x000fe4000bfc6270 */
[----:B------:R-:W-:Y:S02]  /*a840*/  LOP3.LUT R176, R0, 0x50, RZ, 0x3c, !PT ;  /* 0x0000005000b07812 */ /* 0x000fe400078e3cff */
[----:B------:R-:W-:Y:S02]  /*a850*/  PLOP3.LUT P0, PT, PT, PT, UP4, 0x40, 0x4 ;  /* 0x000000000004781c */ /* 0x000fe40003f0e848 */
[----:B------:R-:W-:Y:S02]  /*a860*/  SEL R128, RZ, 0x4, P1 ;  /* 0x00000004ff807807 */ /* 0x000fe40000800000 */
[----:B------:R-:W-:-:S02]  /*a870*/  ISETP.GE.AND P3, PT, R177, UR13, PT ;  /* 0x0000000db1007c0c */ /* 0x000fc4000bf66270 */
[----:B------:R-:W-:Y:S01]  /*a880*/  ISETP.NE.U32.AND P5, PT, R174, RZ, PT ;  /* 0x000000ffae00720c */ /* 0x000fe20003fa5070 */
[----:B-1----:R-:W-:Y:S01]  /*a890*/  VIADD R129, R176, UR7 ;  /* 0x00000007b0817c36 */ /* 0x002fe20008000000 */
[----:B------:R-:W-:Y:S01]  /*a8a0*/  SEL R128, R128, RZ, P0 ;  /* 0x000000ff80807207 */ /* 0x000fe20000000000 */
[----:B------:R-:W1:Y:S01]  /*a8b0*/  S2R R176, SR_TID.X ;  /* 0x0000000000b07919 */ /* 0x000e620000002100 */
[----:B------:R-:W-:Y:S02]  /*a8c0*/  PLOP3.LUT P0, PT, PT, PT, UP4, 0x40, 0x4 ;  /* 0x000000000004781c */ /* 0x000fe40003f0e848 */
[----:B------:R-:W-:Y:S02]  /*a8d0*/  SEL R123, RZ, 0x4, P6 ;  /* 0x00000004ff7b7807 */ /* 0x000fe40003000000 */
[----:B------:R-:W-:Y:S02]  /*a8e0*/  SEL R174, RZ, 0x4, P3 ;  /* 0x00000004ffae7807 */ /* 0x000fe40001800000 */
[----:B------:R-:W-:-:S02]  /*a8f0*/  IADD3 R124, P3, PT, R95, UR25, RZ ;  /* 0x000000195f7c7c10 */ /* 0x000fc4000ff7e0ff */
[----:B------:R-:W-:Y:S02]  /*a900*/  SEL R123, R123, RZ, P0 ;  /* 0x000000ff7b7b7207 */ /* 0x000fe40000000000 */
[----:B------:R-:W-:Y:S02]  /*a910*/  IADD3 R122, P6, PT, R93, UR25, RZ ;  /* 0x000000195d7a7c10 */ /* 0x000fe4000ffde0ff */
[----:B------:R-:W-:Y:S02]  /*a920*/  IADD3.X R125, PT, PT, R94, UR26, RZ, P3, !PT ;  /* 0x0000001a5e7d7c10 */ /* 0x000fe40009ffe4ff */
[----:B------:R-:W-:Y:S02]  /*a930*/  LOP3.LUT R177, R3, 0x1e, RZ, 0xfc, !PT ;  /* 0x0000001e03b17812 */ /* 0x000fe400078efcff */
[----:B------:R-:W-:Y:S01]  /*a940*/  PLOP3.LUT P1, PT, PT, PT, UP4, 0x40, 0x4 ;  /* 0x000000000004781c */ /* 0x000fe20003f2e848 */
[----:B------:R-:W-:Y:S01]  /*a950*/  LDGSTS.E [R129+0x18000], desc[UR22][R124.64], P5 ;  /* 0x180000007c817fae */ /* 0x000fe2000a9a1016 */
[----:B------:R-:W-:-:S02]  /*a960*/  ISETP.NE.U32.AND P3, PT, R123, RZ, PT ;  /* 0x000000ff7b00720c */ /* 0x000fc40003f65070 */
[----:B------:R-:W-:Y:S02]  /*a970*/  IADD3.X R123, PT, PT, R92, UR26, RZ, P6, !PT ;  /* 0x0000001a5c7b7c10 */ /* 0x000fe4000b7fe4ff */
[----:B------:R-:W-:Y:S02]  /*a980*/  ISETP.GE.AND P6, PT, R177, UR13, PT ;  /* 0x0000000db1007c0c */ /* 0x000fe4000bfc6270 */
[----:B------:R-:W-:Y:S01]  /*a990*/  SEL R174, R174, RZ, P1 ;  /* 0x000000ffaeae7207 */ /* 0x000fe20000800000 */
[----:B------:R2:W-:Y:S01]  /*a9a0*/  LDGSTS.E [R129+0x18008], desc[UR22][R122.64], P4 ;  /* 0x180080007a817fae */ /* 0x0005e2000a1a1016 */
[----:B------:R-:W-:Y:S02]  /*a9b0*/  ISETP.NE.U32.AND P1, PT, R128, RZ, PT ;  /* 0x000000ff8000720c */ /* 0x000fe40003f25070 */
[----:B------:R-:W-:Y:S02]  /*a9c0*/  IADD3 R126, P5, PT, R5, UR25, RZ ;  /* 0x00000019057e7c10 */ /* 0x000fe4000ffbe0ff */
[----:B------:R-:W-:-:S02]  /*a9d0*/  PLOP3.LUT P4, PT, PT, PT, UP4, 0x40, 0x4 ;  /* 0x000000000004781c */ /* 0x000fc40003f8e848 */
[----:B-1----:R-:W-:Y:S02]  /*a9e0*/  LOP3.LUT R176, R176, 0x1f, RZ, 0xc0, !PT ;  /* 0x0000001fb0b07812 */ /* 0x002fe400078ec0ff */
[----:B------:R-:W-:Y:S02]  /*a9f0*/  SEL R128, RZ, 0x4, P6 ;  /* 0x00000004ff807807 */ /* 0x000fe40003000000 */
[----:B------:R-:W-:Y:S01]  /*aa00*/  ISETP.GE.AND P6, PT, R176, UR13, PT ;  /* 0x0000000db0007c0c */ /* 0x000fe2000bfc6270 */
[----:B------:R-:W-:Y:S01]  /*aa10*/  UIADD3 UR13, UPT, UPT, UR13, -0x20, URZ ;  /* 0xffffffe00d0d7890 */ /* 0x000fe2000fffe0ff */
[----:B------:R-:W-:Y:S02]  /*aa20*/  LOP3.LUT R175, R0, 0x60, RZ, 0x3c, !PT ;  /* 0x0000006000af7812 */ /* 0x000fe400078e3cff */
[----:B------:R-:W-:Y:S02]  /*aa30*/  IADD3.X R127, PT, PT, R130, UR26, RZ, P5, !PT ;  /* 0x0000001a827f7c10 */ /* 0x000fe4000affe4ff */
[----:B------:R-:W-:Y:S01]  /*aa40*/  ISETP.NE.U32.AND P0, PT, R174, RZ, PT ;  /* 0x000000ffae00720c */ /* 0x000fe20003f05070 */
[----:B------:R-:W-:Y:S01]  /*aa50*/  VIADD R175, R175, UR7 ;  /* 0x00000007afaf7c36 */ /* 0x000fe20008000000 */
[----:B--2---:R-:W-:-:S02]  /*aa60*/  IADD3 R122, P5, PT, R121, UR25, RZ ;  /* 0x00000019797a7c10 */ /* 0x004fc4000ffbe0ff */
[----:B------:R-:W-:Y:S02]  /*aa70*/  SEL R128, R128, RZ, P4 ;  /* 0x000000ff80807207 */ /* 0x000fe40002000000 */
[----:B------:R-:W-:Y:S01]  /*aa80*/  PLOP3.LUT P4, PT, PT, PT, UP4, 0x40, 0x4 ;  /* 0x000000000004781c */ /* 0x000fe20003f8e848 */
[----:B------:R1:W-:Y:S01]  /*aa90*/  LDGSTS.E [R175+0x18000], desc[UR22][R126.64], P1 ;  /* 0x180000007eaf7fae */ /* 0x0003e200089a1016 */
[----:B------:R-:W-:Y:S02]  /*aaa0*/  SEL R124, RZ, 0x4, P6 ;  /* 0x00000004ff7c7807 */ /* 0x000fe40003000000 */
[----:B------:R-:W-:Y:S02]  /*aab0*/  IADD3.X R123, PT, PT, R120, UR26, RZ, P5, !PT ;  /* 0x0000001a787b7c10 */ /* 0x000fe4000affe4ff */
[----:B------:R-:W-:Y:S02]  /*aac0*/  ISETP.NE.U32.AND P5, PT, R128, RZ, PT ;  /* 0x000000ff8000720c */ /* 0x000fe40003fa5070 */
[----:B------:R-:W-:Y:S01]  /*aad0*/  SEL R125, R124, RZ, P4 ;  /* 0x000000ff7c7d7207 */ /* 0x000fe20002000000 */
[----:B------:R2:W-:Y:S01]  /*aae0*/  LDGSTS.E [R175+0x18008], desc[UR22][R122.64], P0 ;  /* 0x180080007aaf7fae */ /* 0x0005e200081a1016 */
[----:B------:R-:W-:-:S02]  /*aaf0*/  LOP3.LUT R176, R0, 0x70, RZ, 0x3c, !PT ;  /* 0x0000007000b07812 */ /* 0x000fc400078e3cff */
[----:B------:R-:W-:Y:S02]  /*ab00*/  IADD3 R124, P4, PT, R119, UR25, RZ ;  /* 0x00000019777c7c10 */ /* 0x000fe4000ff9e0ff */
[----:B-1----:R-:W-:Y:S01]  /*ab10*/  IADD3 R126, P6, PT, R117, UR25, RZ ;  /* 0x00000019757e7c10 */ /* 0x002fe2000ffde0ff */
[----:B------:R-:W-:Y:S01]  /*ab20*/  VIADD R129, R176, UR7 ;  /* 0x00000007b0817c36 */ /* 0x000fe20008000000 */
[----:B------:R-:W-:Y:S01]  /*ab30*/  ISETP.NE.U32.AND P1, PT, R125, RZ, PT ;  /* 0x000000ff7d00720c */ /* 0x000fe20003f25070 */
[----:B------:R-:W-:Y:S01]  /*ab40*/  ULEA UR7, UR24, UR10, 0xf ;  /* 0x0000000a18077291 */ /* 0x000fe2000f8e78ff */
[----:B------:R-:W-:Y:S01]  /*ab50*/  IADD3.X R125, PT, PT, R118, UR26, RZ, P4, !PT ;  /* 0x0000001a767d7c10 */ /* 0x000fe2000a7fe4ff */
[----:B------:R-:W-:Y:S01]  /*ab60*/  UIADD3 UR25, UP5, UPT, UR25, UR31, URZ ;  /* 0x0000001f19197290 */ /* 0x000fe2000ffbe0ff */
[----:B------:R-:W-:Y:S02]  /*ab70*/  IADD3.X R127, PT, PT, R116, UR26, RZ, P6, !PT ;  /* 0x0000001a747f7c10 */ /* 0x000fe4000b7fe4ff */
[----:B--2---:R-:W-:Y:S01]  /*ab80*/  IADD3 R122, P0, PT, R91, UR27, RZ ;  /* 0x0000001b5b7a7c10 */ /* 0x004fe2000ff1e0ff */
[----:B------:R1:W-:Y:S01]  /*ab90*/  LDGSTS.E [R129+0x18000], desc[UR22][R124.64], P3 ;  /* 0x180000007c817fae */ /* 0x0003e200099a1016 */
[----:B------:R-:W-:Y:S01]  /*aba0*/  VIADD R128, R4, UR7 ;  /* 0x0000000704807c36 */ /* 0x000fe20008000000 */
[----:B------:R-:W-:Y:S01]  /*abb0*/  UIADD3.X UR26, UPT, UPT, UR26, UR32, URZ, UP5, !UPT ;  /* 0x000000201a1a7290 */ /* 0x000fe2000affe4ff */
[----:B------:R-:W-:Y:S01]  /*abc0*/  IADD3.X R123, PT, PT, R90, UR28, RZ, P0, !PT ;  /* 0x0000001c5a7b7c10 */ /* 0x000fe200087fe4ff */
[----:B------:R2:W-:Y:S01]  /*abd0*/  LDGSTS.E [R129+0x18008], desc[UR22][R126.64], P5 ;  /* 0x180080007e817fae */ /* 0x0005e2000a9a1016 */
[----:B------:R-:W-:Y:S01]  /*abe0*/  VIADD R174, R173, UR7 ;  /* 0x00000007adae7c36 */ /* 0x000fe20008000000 */
[----:B------:R-:W-:-:S02]  /*abf0*/  USEL UR7, URZ, 0x1, !UP3 ;  /* 0x00000001ff077887 */ /* 0x000fc4000d800000 */
[----:B------:R-:W0:Y:S01]  /*ac00*/  LDGDEPBAR ;  /* 0x00000000000079af */ /* 0x000e220000000000 */
[----:B------:R-:W-:Y:S02]  /*ac10*/  UISETP.NE.U32.AND UP3, UPT, UR20, UR4, UPT ;  /* 0x000000041400728c */ /* 0x000fe4000bf65070 */
[----:B------:R-:W-:Y:S01]  /*ac20*/  ULOP3.LUT UR7, UR6, UR7, URZ, 0x3c, !UPT ;  /* 0x0000000706077292 */ /* 0x000fe2000f8e3cff */
[----:B-1----:R-:W-:Y:S01]  /*ac30*/  IADD3 R124, P3, PT, R87, UR27, RZ ;  /* 0x0000001b577c7c10 */ /* 0x002fe2000ff7e0ff */
[----:B------:R1:W-:Y:S01]  /*ac40*/  LDGSTS.E [R128], desc[UR22][R122.64], P1 ;  /* 0x000000007a807fae */ /* 0x0003e200089a1016 */
[----:B--2---:R-:W-:Y:S02]  /*ac50*/  IADD3 R126, P0, PT, R83, UR27, RZ ;  /* 0x0000001b537e7c10 */ /* 0x004fe4000ff1e0ff */
[----:B------:R-:W-:Y:S02]  /*ac60*/  IADD3.X R125, PT, PT, R86, UR28, RZ, P3, !PT ;  /* 0x0000001c567d7c10 */ /* 0x000fe40009ffe4ff */
[----:B------:R-:W-:-:S03]  /*ac70*/  IADD3.X R127, PT, PT, R82, UR28, RZ, P0, !PT ;  /* 0x0000001c527f7c10 */ /* 0x000fc600087fe4ff */
[----:B------:R2:W-:Y:S01]  /*ac80*/  LDGSTS.E [R128+0x400], desc[UR22][R124.64], P1 ;  /* 0x004000007c807fae */ /* 0x0005e200089a1016 */
[----:B-1----:R-:W-:-:S03]  /*ac90*/  IADD3 R122, P3, PT, R79, UR27, RZ ;  /* 0x0000001b4f7a7c10 */ /* 0x002fc6000ff7e0ff */
[----:B------:R1:W-:Y:S01]  /*aca0*/  LDGSTS.E [R128+0x800], desc[UR22][R126.64], P1 ;  /* 0x008000007e807fae */ /* 0x0003e200089a1016 */
[----:B------:R-:W-:-:S05]  /*acb0*/  IADD3.X R123, PT, PT, R78, UR28, RZ, P3, !PT ;  /* 0x0000001c4e7b7c10 */ /* 0x000fca0009ffe4ff */
[----:B------:R3:W-:Y:S01]  /*acc0*/  LDGSTS.E [R128+0xc00], desc[UR22][R122.64], P1 ;  /* 0x00c000007a807fae */ /* 0x0007e200089a1016 */
[----:B--2---:R-:W-:Y:S02]  /*acd0*/  IADD3 R124, P0, PT, R75, UR27, RZ ;  /* 0x0000001b4b7c7c10 */ /* 0x004fe4000ff1e0ff */
[----:B-1----:R-:W-:Y:S02]  /*ace0*/  IADD3 R126, P3, PT, R71, UR27, RZ ;  /* 0x0000001b477e7c10 */ /* 0x002fe4000ff7e0ff */
[----:B------:R-:W-:Y:S02]  /*acf0*/  IADD3.X R125, PT, PT, R74, UR28, RZ, P0, !PT ;  /* 0x0000001c4a7d7c10 */ /* 0x000fe400087fe4ff */
[----:B------:R-:W-:Y:S02]  /*ad00*/  IADD3.X R127, PT, PT, R70, UR28, RZ, P3, !PT ;  /* 0x0000001c467f7c10 */ /* 0x000fe40009ffe4ff */
[----:B---3--:R-:W-:Y:S01]  /*ad10*/  IADD3 R122, P0, PT, R67, UR27, RZ ;  /* 0x0000001b437a7c10 */ /* 0x008fe2000ff1e0ff */
[----:B------:R1:W-:Y:S03]  /*ad20*/  LDGSTS.E [R128+0x1000], desc[UR22][R124.64], P1 ;  /* 0x010000007c807fae */ /* 0x0003e600089a1016 */
[----:B------:R-:W-:Y:S01]  /*ad30*/  IADD3.X R123, PT, PT, R66, UR28, RZ, P0, !PT ;  /* 0x0000001c427b7c10 */ /* 0x000fe200087fe4ff */
[----:B------:R2:W-:Y:S04]  /*ad40*/  LDGSTS.E [R128+0x1400], desc[UR22][R126.64], P1 ;  /* 0x014000007e807fae */ /* 0x0005e800089a1016 */
[----:B------:R3:W-:Y:S01]  /*ad50*/  LDGSTS.E [R128+0x1800], desc[UR22][R122.64], P1 ;  /* 0x018000007a807fae */ /* 0x0007e200089a1016 */
[----:B-1----:R-:W-:-:S02]  /*ad60*/  IADD3 R124, P3, PT, R63, UR27, RZ ;  /* 0x0000001b3f7c7c10 */ /* 0x002fc4000ff7e0ff */
[----:B--2---:R-:W-:Y:S02]  /*ad70*/  IADD3 R126, P0, PT, R59, UR27, RZ ;  /* 0x0000001b3b7e7c10 */ /* 0x004fe4000ff1e0ff */
        /* <DEDUP_REMOVED lines=80> */
[----:B------:R-:W-:Y:S02]  /*b280*/  IADD3 R128, P4, PT, R171, UR27, RZ ;  /* 0x0000001bab807c10 */ /* 0x000fe4000ff9e0ff */
[----:B--2---:R-:W-:Y:S02]  /*b290*/  IADD3 R126, P3, PT, R77, UR27, RZ ;  /* 0x0000001b4d7e7c10 */ /* 0x004fe4000ff7e0ff */
[----:B------:R-:W-:Y:S02]  /*b2a0*/  IADD3.X R125, PT, PT, R80, UR28, RZ, P0, !PT ;  /* 0x0000001c507d7c10 */ /* 0x000fe400087fe4ff */
[----:B------:R-:W-:Y:S02]  /*b2b0*/  IADD3.X R127, PT, PT, R76, UR28, RZ, P3, !PT ;  /* 0x0000001c4c7f7c10 */ /* 0x000fe40009ffe4ff */
[----:B---3--:R-:W-:Y:S01]  /*b2c0*/  IADD3 R122, P0, PT, R73, UR27, RZ ;  /* 0x0000001b497a7c10 */ /* 0x008fe2000ff1e0ff */
[----:B------:R1:W-:Y:S01]  /*b2d0*/  LDGSTS.E [R174+0xa00], desc[UR22][R124.64], P1 ;  /* 0x00a000007cae7fae */ /* 0x0003e200089a1016 */
[----:B------:R-:W-:-:S02]  /*b2e0*/  IADD3.X R129, PT, PT, R172, UR28, RZ, P4, !PT ;  /* 0x0000001cac817c10 */ /* 0x000fc4000a7fe4ff */
[----:B------:R-:W-:Y:S01]  /*b2f0*/  IADD3.X R123, PT, PT, R72, UR28, RZ, P0, !PT ;  /* 0x0000001c487b7c10 */ /* 0x000fe200087fe4ff */
[----:B------:R2:W-:Y:S04]  /*b300*/  LDGSTS.E [R174+0xe00], desc[UR22][R126.64], P1 ;  /* 0x00e000007eae7fae */ /* 0x0005e800089a1016 */
[----:B------:R3:W-:Y:S01]  /*b310*/  LDGSTS.E [R174+0x1200], desc[UR22][R122.64], P1 ;  /* 0x012000007aae7fae */ /* 0x0007e200089a1016 */
[----:B-1----:R-:W-:Y:S02]  /*b320*/  IADD3 R124, P3, PT, R69, UR27, RZ ;  /* 0x0000001b457c7c10 */ /* 0x002fe4000ff7e0ff */
[----:B--2---:R-:W-:Y:S02]  /*b330*/  IADD3 R126, P0, PT, R65, UR27, RZ ;  /* 0x0000001b417e7c10 */ /* 0x004fe4000ff1e0ff */
[----:B------:R-:W-:-:S02]  /*b340*/  IADD3.X R125, PT, PT, R68, UR28, RZ, P3, !PT ;  /* 0x0000001c447d7c10 */ /* 0x000fc40009ffe4ff */
        /* <DEDUP_REMOVED lines=70> */
[----:B--2---:R-:W-:Y:S01]  /*b7b0*/  IADD3 R126, P0, PT, R167, UR27, RZ ;  /* 0x0000001ba77e7c10 */ /* 0x004fe2000ff1e0ff */
[----:B------:R-:W-:Y:S01]  /*b7c0*/  UIADD3 UR27, UP4, UPT, UR27, UR33, URZ ;  /* 0x000000211b1b7290 */ /* 0x000fe2000ff9e0ff */
[----:B------:R-:W-:Y:S02]  /*b7d0*/  IADD3.X R125, PT, PT, R164, UR28, RZ, P3, !PT ;  /* 0x0000001ca47d7c10 */ /* 0x000fe40009ffe4ff */
[----:B------:R-:W-:Y:S01]  /*b7e0*/  IADD3.X R127, PT, PT, R168, UR28, RZ, P0, !PT ;  /* 0x0000001ca87f7c10 */ /* 0x000fe200087fe4ff */
[----:B---3--:R-:W-:Y:S01]  /*b7f0*/  IMAD.U32 R122, RZ, RZ, UR6 ;  /* 0x00000006ff7a7e24 */ /* 0x008fe2000f8e00ff */
[----:B------:R-:W-:Y:S01]  /*b800*/  UIADD3.X UR28, UPT, UPT, UR28, UR34, URZ, UP4, !UPT ;  /* 0x000000221c1c7290 */ /* 0x000fe2000a7fe4ff */
[----:B------:R2:W-:Y:S04]  /*b810*/  LDGSTS.E [R174+0x7600], desc[UR22][R124.64], P1 ;  /* 0x076000007cae7fae */ /* 0x0005e800089a1016 */
[----:B------:R2:W-:Y:S04]  /*b820*/  LDGSTS.E [R174+0x7a00], desc[UR22][R126.64], P1 ;  /* 0x07a000007eae7fae */ /* 0x0005e800089a1016 */
[----:B------:R2:W-:Y:S04]  /*b830*/  LDGSTS.E [R174+0x7e00], desc[UR22][R128.64], P1 ;  /* 0x07e0000080ae7fae */ /* 0x0005e800089a1016 */
[----:B------:R-:W0:Y:S01]  /*b840*/  LDGDEPBAR ;  /* 0x00000000000079af */ /* 0x000e220000000000 */
[----:B------:R-:W-:Y:S05]  /*b850*/  BRA.U UP3, `(.L_x_10) ;  /* 0xffffffe503287547 */ /* 0x000fea000b83ffff */
.L_x_7:
[----:B-1----:R-:W3:Y:S01]  /*b860*/  LDL.LU R123, [R1] ;  /* 0x00000000017b7983 */ /* 0x002ee20000300800 */
[----:B------:R-:W3:Y:S01]  /*b870*/  LDCU.128 UR16, c[0x0][0x390] ;  /* 0x00007200ff1077ac */ /* 0x000ee20008000c00 */
[----:B------:R-:W1:Y:S01]  /*b880*/  LDC R133, c[0x0][0x3b8] ;  /* 0x0000ee00ff857b82 */ /* 0x000e620000000800 */
[C---:B------:R-:W-:Y:S01]  /*b890*/  LOP3.LUT R132, R2.reuse, R3, RZ, 0xfc, !PT ;  /* 0x0000000302847212 */ /* 0x040fe200078efcff */
[----:B--2---:R-:W2:Y:S01]  /*b8a0*/  S2R R124, SR_TID.X ;  /* 0x00000000007c7919 */ /* 0x004ea20000002100 */
[----:B------:R-:W4:Y:S01]  /*b8b0*/  LDCU UR5, c[0x0][0x39c] ;  /* 0x00007380ff0577ac */ /* 0x000f220008000800 */
[--C-:B------:R-:W-:Y:S01]  /*b8c0*/  LOP3.LUT R10, R2, 0x2, R3.reuse, 0xfe, !PT ;  /* 0x00000002020a7812 */ /* 0x100fe200078efe03 */
[----:B------:R-:W-:Y:S01]  /*b8d0*/  IMAD.U32 R159, RZ, RZ, UR29 ;  /* 0x0000001dff9f7e24 */ /* 0x000fe2000f8e00ff */
[----:B------:R-:W-:Y:S01]  /*b8e0*/  LOP3.LUT R0, R132, 0xfe, RZ, 0xfc, !PT ;  /* 0x000000fe84007812 */ /* 0x000fe200078efcff */
[----:B------:R-:W5:Y:S01]  /*b8f0*/  LDCU UR4, c[0x0][0x3b4] ;  /* 0x00007680ff0477ac */ /* 0x000f620008000800 */
[----:B------:R-:W-:-:S02]  /*b900*/  LOP3.LUT R8, R2, 0x4, R3, 0xfe, !PT ;  /* 0x0000000402087812 */ /* 0x000fc400078efe03 */
[C-C-:B------:R-:W-:Y:S02]  /*b910*/  LOP3.LUT R192, R2.reuse, 0x1e, R3.reuse, 0xfe, !PT ;  /* 0x0000001e02c07812 */ /* 0x140fe400078efe03 */
[C-C-:B------:R-:W-:Y:S02]  /*b920*/  LOP3.LUT R191, R2.reuse, 0x1c, R3.reuse, 0xfe, !PT ;  /* 0x0000001c02bf7812 */ /* 0x140fe400078efe03 */
[C-C-:B------:R-:W-:Y:S02]  /*b930*/  LOP3.LUT R190, R2.reuse, 0x1a, R3.reuse, 0xfe, !PT ;  /* 0x0000001a02be7812 */ /* 0x140fe400078efe03 */
[C-C-:B------:R-:W-:Y:S02]  /*b940*/  LOP3.LUT R189, R2.reuse, 0x18, R3.reuse, 0xfe, !PT ;  /* 0x0000001802bd7812 */ /* 0x140fe400078efe03 */
[C-C-:B------:R-:W-:Y:S02]  /*b950*/  LOP3.LUT R188, R2.reuse, 0x16, R3.reuse, 0xfe, !PT ;  /* 0x0000001602bc7812 */ /* 0x140fe400078efe03 */
[----:B------:R-:W-:-:S02]  /*b960*/  LOP3.LUT R139, R2, 0x14, R3, 0xfe, !PT ;  /* 0x00000014028b7812 */ /* 0x000fc400078efe03 */
[C-C-:B------:R-:W-:Y:S02]  /*b970*/  LOP3.LUT R137, R2.reuse, 0x12, R3.reuse, 0xfe, !PT ;  /* 0x0000001202897812 */ /* 0x140fe400078efe03 */
[--C-:B------:R-:W-:Y:S01]  /*b980*/  LOP3.LUT R138, R2, 0x10, R3.reuse, 0xfe, !PT ;  /* 0x00000010028a7812 */ /* 0x100fe200078efe03 */
[-C--:B-1----:R-:W-:Y:S01]  /*b990*/  IMAD R141, R8, R133.reuse, RZ ;  /* 0x00000085088d7224 */ /* 0x082fe200078e02ff */
[C-C-:B------:R-:W-:Y:S02]  /*b9a0*/  LOP3.LUT R134, R2.reuse, 0xe, R3.reuse, 0xfe, !PT ;  /* 0x0000000e02867812 */ /* 0x140fe400078efe03 */
[C-C-:B------:R-:W-:Y:S02]  /*b9b0*/  LOP3.LUT R136, R2.reuse, 0xc, R3.reuse, 0xfe, !PT ;  /* 0x0000000c02887812 */ /* 0x140fe400078efe03 */
[C-C-:B------:R-:W-:Y:S02]  /*b9c0*/  LOP3.LUT R135, R2.reuse, 0xa, R3.reuse, 0xfe, !PT ;  /* 0x0000000a02877812 */ /* 0x140fe400078efe03 */
[--C-:B------:R-:W-:Y:S01]  /*b9d0*/  LOP3.LUT R156, R2, 0x8, R3.reuse, 0xfe, !PT ;  /* 0x00000008029c7812 */ /* 0x100fe200078efe03 */
[----:B--2---:R-:W-:Y:S01]  /*b9e0*/  IMAD.SHL.U32 R125, R124, 0x10, RZ ;  /* 0x000000107c7d7824 */ /* 0x004fe200078e00ff */
[----:B------:R-:W-:Y:S01]  /*b9f0*/  LOP3.LUT R2, R2, 0x6, R3, 0xfe, !PT ;  /* 0x0000000602027812 */ /* 0x000fe200078efe03 */
[----:B------:R-:W-:-:S03]  /*ba00*/  IMAD R3, R10, R133, RZ ;  /* 0x000000850a037224 */ /* 0x000fc600078e02ff */
[----:B------:R-:W-:Y:S02]  /*ba10*/  LOP3.LUT R5, R125, 0xf0, RZ, 0xc0, !PT ;  /* 0x000000f07d057812 */ /* 0x000fe400078ec0ff */
[C---:B---3--:R-:W-:Y:S01]  /*ba20*/  ISETP.GE.AND P0, PT, R123.reuse, UR18, PT ;  /* 0x000000127b007c0c */ /* 0x048fe2000bf06270 */
[----:B-----5:R-:W-:-:S03]  /*ba30*/  IMAD R4, R123, UR4, RZ ;  /* 0x000000047b047c24 */ /* 0x020fc6000f8e02ff */
[----:B----4-:R-:W-:Y:S01]  /*ba40*/  ISETP.LT.AND P1, PT, R0, UR5, !P0 ;  /* 0x0000000500007c0c */ /* 0x010fe2000c721270 */
[----:B------:R-:W-:Y:S01]  /*ba50*/  IMAD.SHL.U32 R0, R124, 0x80, RZ ;  /* 0x000000807c007824 */ /* 0x000fe200078e00ff */
[----:B------:R-:W-:Y:S02]  /*ba60*/  ISETP.LT.AND P4, PT, R10, UR19, !P0 ;  /* 0x000000130a007c0c */ /* 0x000fe4000c781270 */
[----:B------:R-:W-:Y:S02]  /*ba70*/  ISETP.LT.AND P3, PT, R8, UR19, !P0 ;  /* 0x0000001308007c0c */ /* 0x000fe4000c761270 */
[----:B------:R-:W-:Y:S02]  /*ba80*/  LOP3.LUT R6, R0, 0x800, RZ, 0xc0, !PT ;  /* 0x0000080000067812 */ /* 0x000fe400078ec0ff */
[----:B------:R-:W-:Y:S02]  /*ba90*/  LEA R0, P5, R4, UR16, 0x2 ;  /* 0x0000001004007c11 */ /* 0x000fe4000f8a10ff */
[----:B------:R-:W-:Y:S01]  /*baa0*/  IADD3 R148, PT, PT, R5, UR10, R6 ;  /* 0x0000000a05947c10 */ /* 0x000fe2000fffe006 */
[----:B------:R-:W-:Y:S10]  /*bab0*/  BRA.U !UP2, `(.L_x_11) ;  /* 0x000000010a107547 */ /* 0x000ff4000b800000 */
[----:B------:R-:W-:-:S06]  /*bac0*/  USHF.L.U32 UR6, UR6, 0x1f, URZ ;  /* 0x0000001f06067899 */ /* 0x000fcc00080006ff */
[----:B------:R-:W-:-:S04]  /*bad0*/  IMAD.U32 R5, RZ, RZ, UR6 ;  /* 0x00000006ff057e24 */ /* 0x000fc8000f8e00ff */
[----:B------:R-:W1:Y:S02]  /*bae0*/  SYNCS.PHASECHK.TRANS64.TRYWAIT P6, [UR12], R5 ;  /* 0x00000005ff0075a7 */ /* 0x000e6400080c110c */
[----:B-1----:R-:W-:Y:S05]  /*baf0*/  @!P6 BRA `(.L_x_12) ;  /* 0x0000004400c8e947 */ /* 0x002fea0003800000 */
.L_x_11:
[----:B------:R-:W-:-:S04]  /*bb00*/  DEPBAR.LE SB0, 0x0 ;  /* 0x000080000000791a */ /* 0x000fc80000000000 */
[----:B------:R-:W-:Y:S01]  /*bb10*/  BAR.SYNC.DEFER_BLOCKING 0x0 ;  /* 0x0000000000007b1d */ /* 0x000fe20000010000 */
[C---:B------:R-:W-:Y:S01]  /*bb20*/  ISETP.LT.AND P6, PT, R2.reuse, UR19, !P0 ;  /* 0x0000001302007c0c */ /* 0x040fe2000c7c1270 */
[-C--:B------:R-:W-:Y:S01]  /*bb30*/  IMAD R143, R2, R133.reuse, RZ ;  /* 0x00000085028f7224 */ /* 0x080fe200078e02ff */
[----:B------:R-:W-:Y:S01]  /*bb40*/  LEA.HI.X.SX32 R2, R4, UR17, 0x2, P5 ;  /* 0x0000001104027c11 */ /* 0x000fe2000a8f16ff */
[-C--:B------:R-:W-:Y:S02]  /*bb50*/  IMAD R180, R132, R133.reuse, RZ ;  /* 0x0000008584b47224 */ /* 0x080fe400078e02ff */
[-C--:B------:R-:W-:Y:S01]  /*bb60*/  IMAD R149, R156, R133.reuse, RZ ;  /* 0x000000859c957224 */ /* 0x080fe200078e02ff */
[----:B------:R-:W1:Y:S01]  /*bb70*/  LDCU UR4, c[0x0][0x39c] ;  /* 0x00007380ff0477ac */ /* 0x000e620008000800 */
[-C--:B------:R-:W-:Y:S01]  /*bb80*/  IMAD R151, R135, R133.reuse, RZ ;  /* 0x0000008587977224 */ /* 0x080fe200078e02ff */
[----:B------:R-:W-:Y:S01]  /*bb90*/  LEA R144, P5, R180, R0, 0x2 ;  /* 0x00000000b4907211 */ /* 0x000fe200078a10ff */
[----:B------:R-:W2:Y:S01]  /*bba0*/  S2R R160, SR_TID.X ;  /* 0x0000000000a07919 */ /* 0x000ea20000002100 */
[-C--:B------:R-:W-:Y:S01]  /*bbb0*/  IMAD R157, R136, R133.reuse, RZ ;  /* 0x00000085889d7224 */ /* 0x080fe200078e02ff */
[----:B------:R-:W3:Y:S01]  /*bbc0*/  LDCU UR5, c[0x0][0x39c] ;  /* 0x00007380ff0577ac */ /* 0x000ee20008000800 */
[----:B------:R-:W-:Y:S01]  /*bbd0*/  LEA.HI.X.SX32 R145, R180, R2, 0x2, P5 ;  /* 0x00000002b4917211 */ /* 0x000fe200028f16ff */
[-C--:B------:R-:W-:Y:S01]  /*bbe0*/  IMAD R161, R134, R133.reuse, RZ ;  /* 0x0000008586a17224 */ /* 0x080fe200078e02ff */
[----:B------:R-:W-:Y:S01]  /*bbf0*/  LEA R140, P5, R141, R0, 0x2 ;  /* 0x000000008d8c7211 */ /* 0x000fe200078a10ff */
[-C--:B------:R-:W-:Y:S01]  /*bc00*/  IMAD R163, R138, R133.reuse, RZ ;  /* 0x000000858aa37224 */ /* 0x080fe200078e02ff */
[----:B------:R-:W4:Y:S01]  /*bc10*/  LDCU UR6, c[0x0][0x39c] ;  /* 0x00007380ff0677ac */ /* 0x000f220008000800 */
[-C--:B------:R-:W-:Y:S01]  /*bc20*/  IMAD R177, R189, R133.reuse, RZ ;  /* 0x00000085bdb17224 */ /* 0x080fe200078e02ff */
[----:B------:R-:W-:Y:S01]  /*bc30*/  LEA.HI.X.SX32 R141, R141, R2, 0x2, P5 ;  /* 0x000000028d8d7211 */ /* 0x000fe200028f16ff */
[----:B------:R-:W-:Y:S01]  /*bc40*/  IMAD R181, R191, R133, RZ ;  /* 0x00000085bfb57224 */ /* 0x000fe200078e02ff */
[----:B------:R-:W-:Y:S01]  /*bc50*/  LEA R154, P5, R149, R0, 0x2 ;  /* 0x00000000959a7211 */ /* 0x000fe200078a10ff */
[----:B------:R-:W-:Y:S01]  /*bc60*/  IMAD R185, R133, 0x20, R180 ;  /* 0x0000002085b97824 */ /* 0x000fe200078e02b4 */
[----:B------:R-:W5:Y:S01]  /*bc70*/  LDCU UR7, c[0x0][0x39c] ;  /* 0x00007380ff0777ac */ /* 0x000f620008000800 */
[----:B------:R-:W1:Y:S02]  /*bc80*/  @!P2 SYNCS.CCTL.IV [UR10+0x1e000] ;  /* 0x01e00000ff00a9b1 */ /* 0x000e64000800000a */
[----:B-1----:R-:W-:Y:S01]  /*bc90*/  BAR.SYNC.DEFER_BLOCKING 0x0 ;  /* 0x0000000000007b1d */ /* 0x002fe20000010000 */
[----:B------:R-:W-:-:S02]  /*bca0*/  LEA.HI.X.SX32 R155, R149, R2, 0x2, P5 ;  /* 0x00000002959b7211 */ /* 0x000fc400028f16ff */
[----:B------:R-:W-:-:S03]  /*bcb0*/  LEA R150, P5, R157, R0, 0x2 ;  /* 0x000000009d967211 */ /* 0x000fc600078a10ff */
[----:B------:R-:W1:Y:S01]  /*bcc0*/  LDCU UR8, c[0x0][0x39c] ;  /* 0x00007380ff0877ac */ /* 0x000e620008000800 */
[----:B------:R-:W-:Y:S01]  /*bcd0*/  LDTM.16dp32bit_t0_t15.x128 R4, tmem[UR11] ;  /* 0x0000000b000479ee */ /* 0x000fe20008b80000 */
[----:B------:R-:W1:Y:S01]  /*bce0*/  LDTM.16dp32bit_t16_t31.x128 R4, tmem[UR11+0x80] ;  /* 0x0000800b000479ee */ /* 0x000e620008ba0000 */
[----:B--2---:R-:W-:-:S04]  /*bcf0*/  LOP3.LUT R160, R160, 0x7f, RZ, 0xc0, !PT ;  /* 0x0000007fa0a07812 */ /* 0x004fc800078ec0ff */
[----:B------:R-:W-:Y:S01]  /*bd00*/  LEA R193, R160, UR10, 0x4 ;  /* 0x0000000aa0c17c11 */ /* 0x000fe2000f8e20ff */
[----:B------:R-:W2:Y:S01]  /*bd10*/  @!P2 SYNCS.CCTL.IV [UR10+0x1e008] ;  /* 0x01e00800ff00a9b1 */ /* 0x000ea2000800000a */
[----:B------:R-:W-:Y:S01]  /*bd20*/  LEA R146, P2, R3, R0, 0x2 ;  /* 0x0000000003927211 */ /* 0x000fe200078410ff */
[----:B------:R-:W-:-:S03]  /*bd30*/  NOP ;  /* 0x0000000000007918 */ /* 0x000fc60000000000 */
[----:B------:R-:W-:Y:S01]  /*bd40*/  LEA.HI.X.SX32 R147, R3, R2, 0x2, P2 ;  /* 0x0000000203937211 */ /* 0x000fe200010f16ff */
[----:B------:R-:W-:Y:S01]  /*bd50*/  IMAD R3, R159, 0x8, R148 ;  /* 0x000000089f037824 */ /* 0x000fe200078e0294 */
[C---:B------:R-:W-:Y:S01]  /*bd60*/  LEA R142, P2, R143.reuse, R0, 0x2 ;  /* 0x000000008f8e7211 */ /* 0x040fe200078410ff */
[----:B-1----:R-:W-:Y:S02]  /*bd70*/  IMAD.MOV.U32 R168, RZ, RZ, R4 ;  /* 0x000000ffffa87224 */ /* 0x002fe400078e0004 */
[----:B------:R-:W-:Y:S01]  /*bd80*/  IMAD.MOV.U32 R169, RZ, RZ, R6 ;  /* 0x000000ffffa97224 */ /* 0x000fe200078e0006 */
[----:B------:R-:W-:Y:S01]  /*bd90*/  LEA.HI.X.SX32 R143, R143, R2, 0x2, P2 ;  /* 0x000000028f8f7211 */ /* 0x000fe200010f16ff */
[----:B------:R-:W-:Y:S01]  /*bda0*/  IMAD.MOV.U32 R170, RZ, RZ, R8 ;  /* 0x000000ffffaa7224 */ /* 0x000fe200078e0008 */
[C---:B------:R-:W-:Y:S01]  /*bdb0*/  LEA R152, P2, R151.reuse, R0, 0x2 ;  /* 0x0000000097987211 */ /* 0x040fe200078410ff */
[----:B------:R-:W-:Y:S02]  /*bdc0*/  IMAD.MOV.U32 R171, RZ, RZ, R10 ;  /* 0x000000ffffab7224 */ /* 0x000fe400078e000a */
[----:B------:R-:W-:Y:S01]  /*bdd0*/  IMAD.MOV.U32 R158, RZ, RZ, R9 ;  /* 0x000000ffff9e7224 */ /* 0x000fe200078e0009 */
[-C--:B------:R-:W-:Y:S01]  /*bde0*/  LEA.HI.X.SX32 R153, R151, R2.reuse, 0x2, P2 ;  /* 0x0000000297997211 */ /* 0x080fe200010f16ff */
[----:B------:R-:W-:Y:S01]  /*bdf0*/  IMAD.MOV.U32 R159, RZ, RZ, R11 ;  /* 0x000000ffff9f7224 */ /* 0x000fe200078e000b */
[----:B------:R-:W-:Y:S01]  /*be00*/  ISETP.LT.AND P2, PT, R156, UR19, !P0 ;  /* 0x000000139c007c0c */ /* 0x000fe2000c741270 */
[----:B------:R-:W-:Y:S01]  /*be10*/  IMAD.MOV.U32 R156, RZ, RZ, R5 ;  /* 0x000000ffff9c7224 */ /* 0x000fe200078e0005 */
[----:B------:R-:W-:Y:S01]  /*be20*/  LEA.HI.X.SX32 R151, R157, R2, 0x2, P5 ;  /* 0x000000029d977211 */ /* 0x000fe200028f16ff */
[----:B------:R-:W-:Y:S01]  /*be30*/  IMAD.MOV.U32 R157, RZ, RZ, R7 ;  /* 0x000000ffff9d7224 */ /* 0x000fe200078e0007 */
[----:B--2---:R1:W-:Y:S01]  /*be40*/  STS.128 [R3], R168 ;  /* 0x000000a803007388 */ /* 0x0043e20000000c00 */
[----:B------:R-:W-:Y:S01]  /*be50*/  LEA R148, P5, R161, R0, 0x2 ;  /* 0x00000000a1947211 */ /* 0x000fe200078a10ff */
[----:B------:R-:W-:-:S02]  /*be60*/  IMAD.MOV.U32 R164, RZ, RZ, R12 ;  /* 0x000000ffffa47224 */ /* 0x000fc400078e000c */
[----:B------:R-:W-:Y:S01]  /*be70*/  STS.128 [R3+0x400], R156 ;  /* 0x0004009c03007388 */ /* 0x000fe20000000c00 */
[----:B------:R-:W-:Y:S01]  /*be80*/  LEA.HI.X.SX32 R149, R161, R2, 0x2, P5 ;  /* 0x00000002a1957211 */ /* 0x000fe200028f16ff */
[----:B------:R-:W-:Y:S01]  /*be90*/  IMAD.MOV.U32 R165, RZ, RZ, R14 ;  /* 0x000000ffffa57224 */ /* 0x000fe200078e000e */
[C---:B------:R-:W-:Y:S01]  /*bea0*/  LEA R6, P5, R163.reuse, R0, 0x2 ;  /* 0x00000000a3067211 */ /* 0x040fe200078a10ff */
[----:B------:R-:W-:Y:S01]  /*beb0*/  BAR.SYNC.DEFER_BLOCKING 0x0 ;  /* 0x0000000000007b1d */ /* 0x000fe20000010000 */
[----:B------:R-:W-:Y:S02]  /*bec0*/  IMAD.MOV.U32 R166, RZ, RZ, R16 ;  /* 0x000000ffffa67224 */ /* 0x000fe400078e0010 */
[----:B------:R-:W-:Y:S01]  /*bed0*/  LEA.HI.X.SX32 R7, R163, R2, 0x2, P5 ;  /* 0x00000002a3077211 */ /* 0x000fe200028f16ff */
[----:B------:R-:W-:Y:S02]  /*bee0*/  IMAD.MOV.U32 R167, RZ, RZ, R18 ;  /* 0x000000ffffa77224 */ /* 0x000fe400078e0012 */
[----:B------:R-:W-:-:S02]  /*bef0*/  IMAD.MOV.U32 R12, RZ, RZ, R20 ;  /* 0x000000ffff0c7224 */ /* 0x000fc400078e0014 */
[----:B-1----:R-:W-:Y:S02]  /*bf00*/  IMAD.MOV.U32 R168, RZ, RZ, R13 ;  /* 0x000000ffffa87224 */ /* 0x002fe400078e000d */
[----:B------:R-:W-:Y:S02]  /*bf10*/  IMAD.MOV.U32 R169, RZ, RZ, R15 ;  /* 0x000000ffffa97224 */ /* 0x000fe400078e000f */
[----:B------:R-:W-:Y:S02]  /*bf20*/  IMAD.MOV.U32 R170, RZ, RZ, R17 ;  /* 0x000000ffffaa7224 */ /* 0x000fe400078e0011 */
[----:B------:R-:W-:Y:S02]  /*bf30*/  IMAD.MOV.U32 R171, RZ, RZ, R19 ;  /* 0x000000ffffab7224 */ /* 0x000fe400078e0013 */
[----:B------:R-:W-:Y:S02]  /*bf40*/  IMAD.MOV.U32 R13, RZ, RZ, R22 ;  /* 0x000000ffff0d7224 */ /* 0x000fe400078e0016 */
[----:B------:R-:W-:-:S02]  /*bf50*/  IMAD.MOV.U32 R14, RZ, RZ, R24 ;  /* 0x000000ffff0e7224 */ /* 0x000fc400078e0018 */
[----:B------:R-:W-:Y:S02]  /*bf60*/  IMAD.MOV.U32 R15, RZ, RZ, R26 ;  /* 0x000000ffff0f7224 */ /* 0x000fe400078e001a */
[----:B------:R-:W-:Y:S01]  /*bf70*/  IMAD.MOV.U32 R16, RZ, RZ, R21 ;  /* 0x000000ffff107224 */ /* 0x000fe200078e0015 */
[----:B------:R-:W1:Y:S01]  /*bf80*/  LDS.128 R160, [R193] ;  /* 0x00000000c1a07984 */ /* 0x000e620000000c00 */
[----:B------:R-:W-:Y:S02]  /*bf90*/  IMAD.MOV.U32 R17, RZ, RZ, R23 ;  /* 0x000000ffff117224 */ /* 0x000fe400078e0017 */
[----:B------:R-:W-:Y:S01]  /*bfa0*/  IMAD.MOV.U32 R18, RZ, RZ, R25 ;  /* 0x000000ffff127224 */ /* 0x000fe200078e0019 */
[----:B------:R-:W-:Y:S01]  /*bfb0*/  LDS.128 R156, [R193+0x800] ;  /* 0x00080000c19c7984 */ /* 0x000fe20000000c00 */
[----:B------:R-:W-:Y:S02]  /*bfc0*/  IMAD.MOV.U32 R19, RZ, RZ, R27 ;  /* 0x000000ffff137224 */ /* 0x000fe400078e001b */
[----:B------:R-:W-:Y:S01]  /*bfd0*/  IMAD.MOV.U32 R24, RZ, RZ, R28 ;  /* 0x000000ffff187224 */ /* 0x000fe200078e001c */
[----:B------:R-:W-:Y:S01]  /*bfe0*/  BAR.SYNC.DEFER_BLOCKING 0x0 ;  /* 0x0000000000007b1d */ /* 0x000fe20000010000 */
[----:B------:R-:W-:-:S02]  /*bff0*/  IMAD.MOV.U32 R25, RZ, RZ, R30 ;  /* 0x000000ffff197224 */ /* 0x000fc400078e001e */
[----:B------:R-:W-:Y:S02]  /*c000*/  IMAD.MOV.U32 R26, RZ, RZ, R32 ;  /* 0x000000ffff1a7224 */ /* 0x000fe400078e0020 */
[----:B------:R-:W-:Y:S02]  /*c010*/  IMAD.MOV.U32 R27, RZ, RZ, R34 ;  /* 0x000000ffff1b7224 */ /* 0x000fe400078e0022 */
[----:B------:R-:W-:Y:S02]  /*c020*/  IMAD.MOV.U32 R172, RZ, RZ, R29 ;  /* 0x000000ffffac7224 */ /* 0x000fe400078e001d */
[----:B------:R-:W-:Y:S02]  /*c030*/  IMAD.MOV.U32 R173, RZ, RZ, R31 ;  /* 0x000000ffffad7224 */ /* 0x000fe400078e001f */
[----:B------:R-:W-:Y:S02]  /*c040*/  IMAD.MOV.U32 R174, RZ, RZ, R33 ;  /* 0x000000ffffae7224 */ /* 0x000fe400078e0021 */
[----:B------:R-:W-:-:S02]  /*c050*/  IMAD.MOV.U32 R175, RZ, RZ, R35 ;  /* 0x000000ffffaf7224 */ /* 0x000fc400078e0023 */
[----:B------:R-:W-:Y:S02]  /*c060*/  IMAD.MOV.U32 R20, RZ, RZ, R37 ;  /* 0x000000ffff147224 */ /* 0x000fe400078e0025 */
[----:B------:R-:W-:Y:S02]  /*c070*/  IMAD.MOV.U32 R21, RZ, RZ, R39 ;  /* 0x000000ffff157224 */ /* 0x000fe400078e0027 */
[----:B------:R-:W-:Y:S02]  /*c080*/  IMAD.MOV.U32 R22, RZ, RZ, R41 ;  /* 0x000000ffff167224 */ /* 0x000fe400078e0029 */
[----:B------:R-:W-:Y:S02]  /*c090*/  IMAD.MOV.U32 R23, RZ, RZ, R43 ;  /* 0x000000ffff177224 */ /* 0x000fe400078e002b */
[-C--:B------:R-:W-:Y:S01]  /*c0a0*/  IMAD R5, R137, R133.reuse, RZ ;  /* 0x0000008589057224 */ /* 0x080fe200078e02ff */
[----:B------:R-:W-:Y:S01]  /*c0b0*/  STS.128 [R3], R164 ;  /* 0x000000a403007388 */ /* 0x000fe20000000c00 */
[----:B------:R-:W-:-:S02]  /*c0c0*/  IMAD R9, R139, R133, RZ ;  /* 0x000000858b097224 */ /* 0x000fc400078e02ff */
[----:B------:R-:W-:Y:S01]  /*c0d0*/  IMAD R11, R188, R133, RZ ;  /* 0x00000085bc0b7224 */ /* 0x000fe200078e02ff */
[----:B------:R-:W-:Y:S01]  /*c0e0*/  STS.128 [R3+0x400], R168 ;  /* 0x000400a803007388 */ /* 0x000fe20000000c00 */
[C---:B------:R-:W-:Y:S01]  /*c0f0*/  LEA R4, P5, R5.reuse, R0, 0x2 ;  /* 0x0000000005047211 */ /* 0x040fe200078a10ff */
[----:B------:R-:W-:Y:S01]  /*c100*/  IMAD.MOV.U32 R176, RZ, RZ, R45 ;  /* 0x000000ffffb07224 */ /* 0x000fe200078e002d */
[----:B------:R-:W-:Y:S02]  /*c110*/  BAR.SYNC.DEFER_BLOCKING 0x0 ;  /* 0x0000000000007b1d */ /* 0x000fe40000010000 */
[----:B------:R-:W-:Y:S01]  /*c120*/  LEA.HI.X.SX32 R5, R5, R2, 0x2, P5 ;  /* 0x0000000205057211 */ /* 0x000fe200028f16ff */
[----:B------:R-:W-:Y:S01]  /*c130*/  IMAD.MOV.U32 R178, RZ, RZ, R49 ;  /* 0x000000ffffb27224 */ /* 0x000fe200078e0031 */
[C---:B------:R-:W-:Y:S01]  /*c140*/  LEA R8, P5, R9.reuse, R0, 0x2 ;  /* 0x0000000009087211 */ /* 0x040fe200078a10ff */
[----:B------:R-:W-:Y:S02]  /*c150*/  IMAD.MOV.U32 R179, RZ, RZ, R51 ;  /* 0x000000ffffb37224 */ /* 0x000fe400078e0033 */
[----:B------:R-:W-:Y:S01]  /*c160*/  IMAD.MOV.U32 R180, RZ, RZ, R61 ;  /* 0x000000ffffb47224 */ /* 0x000fe200078e003d */
[----:B------:R-:W-:Y:S01]  /*c170*/  LEA.HI.X.SX32 R9, R9, R2, 0x2, P5 ;  /* 0x0000000209097211 */ /* 0x000fe200028f16ff */
[----:B------:R-:W-:Y:S01]  /*c180*/  IMAD.MOV.U32 R182, RZ, RZ, R65 ;  /* 0x000000ffffb67224 */ /* 0x000fe200078e0041 */
[----:B------:R-:W-:Y:S01]  /*c190*/  LEA R10, P5, R11, R0, 0x2 ;  /* 0x000000000b0a7211 */ /* 0x000fe200078a10ff */
[----:B------:R-:W-:-:S02]  /*c1a0*/  IMAD.MOV.U32 R183, RZ, RZ, R67 ;  /* 0x000000ffffb77224 */ /* 0x000fc400078e0043 */
[----:B------:R-:W-:Y:S01]  /*c1b0*/  IMAD.MOV.U32 R184, RZ, RZ, R77 ;  /* 0x000000ffffb87224 */ /* 0x000fe200078e004d */
[----:B------:R-:W-:Y:S01]  /*c1c0*/  LEA.HI.X.SX32 R11, R11, R2, 0x2, P5 ;  /* 0x000000020b0b7211 */ /* 0x000fe200028f16ff */
[----:B------:R-:W-:Y:S02]  /*c1d0*/  IMAD.MOV.U32 R186, RZ, RZ, R81 ;  /* 0x000000ffffba7224 */ /* 0x000fe400078e0051 */
[----:B------:R-:W-:Y:S01]  /*c1e0*/  IMAD.MOV.U32 R187, RZ, RZ, R83 ;  /* 0x000000ffffbb7224 */ /* 0x000fe200078e0053 */
[----:B------:R-:W2:Y:S04]  /*c1f0*/  LDS.128 R168, [R193] ;  /* 0x00000000c1a87984 */ /* 0x000ea80000000c00 */
[----:B------:R-:W-:Y:S01]  /*c200*/  LDS.128 R164, [R193+0x800] ;  /* 0x00080000c1a47984 */ /* 0x000fe20000000c00 */
[----:B------:R-:W-:Y:S06]  /*c210*/  BAR.SYNC.DEFER_BLOCKING 0x0 ;  /* 0x0000000000007b1d */ /* 0x000fec0000010000 */
[----:B------:R1:W-:Y:S04]  /*c220*/  STS.128 [R3], R12 ;  /* 0x0000000c03007388 */ /* 0x0003e80000000c00 */
[----:B------:R3:W-:Y:S01]  /*c230*/  STS.128 [R3+0x400], R16 ;  /* 0x0004001003007388 */ /* 0x0007e20000000c00 */
[----:B------:R-:W-:Y:S01]  /*c240*/  BAR.SYNC.DEFER_BLOCKING 0x0 ;  /* 0x0000000000007b1d */ /* 0x000fe20000010000 */
[----:B-1----:R-:W-:Y:S01]  /*c250*/  LEA R12, P5, R177, R0, 0x2 ;  /* 0x00000000b10c7211 */ /* 0x002fe200078a10ff */
[----:B------:R-:W-:-:S02]  /*c260*/  IMAD R15, R190, R133, RZ ;  /* 0x00000085be0f7224 */ /* 0x000fc400078e02ff */
[----:B---3--:R-:W-:Y:S01]  /*c270*/  IMAD.MOV.U32 R16, RZ, RZ, R36 ;  /* 0x000000ffff107224 */ /* 0x008fe200078e0024 */
[----:B------:R-:W-:Y:S01]  /*c280*/  LEA.HI.X.SX32 R13, R177, R2, 0x2, P5 ;  /* 0x00000002b10d7211 */ /* 0x000fe200028f16ff */
[----:B------:R-:W-:Y:S01]  /*c290*/  IMAD.MOV.U32 R17, RZ, RZ, R38 ;  /* 0x000000ffff117224 */ /* 0x000fe200078e0026 */
[C---:B------:R-:W-:Y:S01]  /*c2a0*/  LEA R14, P5, R15.reuse, R0, 0x2 ;  /* 0x000000000f0e7211 */ /* 0x040fe200078a10ff */
[----:B------:R-:W-:Y:S02]  /*c2b0*/  IMAD.MOV.U32 R18, RZ, RZ, R40 ;  /* 0x000000ffff127224 */ /* 0x000fe400078e0028 */
[----:B------:R-:W-:Y:S01]  /*c2c0*/  IMAD.MOV.U32 R19, RZ, RZ, R42 ;  /* 0x000000ffff137224 */ /* 0x000fe200078e002a */
[----:B------:R-:W-:Y:S01]  /*c2d0*/  LEA.HI.X.SX32 R15, R15, R2, 0x2, P5 ;  /* 0x000000020f0f7211 */ /* 0x000fe200028f16ff */
[----:B------:R-:W-:Y:S01]  /*c2e0*/  IMAD.MOV.U32 R177, RZ, RZ, R47 ;  /* 0x000000ffffb17224 */ /* 0x000fe200078e002f */
[----:B------:R-:W1:Y:S04]  /*c2f0*/  LDS.128 R32, [R193] ;  /* 0x00000000c1207984 */ /* 0x000e680000000c00 */
[----:B------:R-:W-:Y:S01]  /*c300*/  LDS.128 R28, [R193+0x800] ;  /* 0x00080000c11c7984 */ /* 0x000fe20000000c00 */
[----:B------:R-:W-:Y:S06]  /*c310*/  BAR.SYNC.DEFER_BLOCKING 0x0 ;  /* 0x0000000000007b1d */ /* 0x000fec0000010000 */
[----:B------:R3:W-:Y:S04]  /*c320*/  STS.128 [R3], R24 ;  /* 0x0000001803007388 */ /* 0x0007e80000000c00 */
[----:B------:R2:W-:Y:S01]  /*c330*/  STS.128 [R3+0x400], R172 ;  /* 0x000400ac03007388 */ /* 0x0005e20000000c00 */
[----:B------:R-:W-:Y:S01]  /*c340*/  BAR.SYNC.DEFER_BLOCKING 0x0 ;  /* 0x0000000000007b1d */ /* 0x000fe20000010000 */
[----:B---3--:R-:W-:-:S02]  /*c350*/  IMAD.MOV.U32 R24, RZ, RZ, R53 ;  /* 0x000000ffff187224 */ /* 0x008fc400078e0035 */
[----:B------:R-:W-:Y:S02]  /*c360*/  IMAD.MOV.U32 R25, RZ, RZ, R55 ;  /* 0x000000ffff197224 */ /* 0x000fe400078e0037 */
[----:B--2---:R-:W-:Y:S02]  /*c370*/  IMAD.MOV.U32 R172, RZ, RZ, R44 ;  /* 0x000000ffffac7224 */ /* 0x004fe400078e002c */
[----:B------:R-:W-:Y:S02]  /*c380*/  IMAD.MOV.U32 R173, RZ, RZ, R46 ;  /* 0x000000ffffad7224 */ /* 0x000fe400078e002e */
[----:B------:R-:W-:Y:S02]  /*c390*/  IMAD.MOV.U32 R174, RZ, RZ, R48 ;  /* 0x000000ffffae7224 */ /* 0x000fe400078e0030 */
[----:B------:R-:W-:Y:S02]  /*c3a0*/  IMAD.MOV.U32 R175, RZ, RZ, R50 ;  /* 0x000000ffffaf7224 */ /* 0x000fe400078e0032 */
[----:B------:R-:W-:-:S02]  /*c3b0*/  IMAD.MOV.U32 R26, RZ, RZ, R57 ;  /* 0x000000ffff1a7224 */ /* 0x000fc400078e0039 */
[----:B------:R-:W-:Y:S01]  /*c3c0*/  IMAD.MOV.U32 R27, RZ, RZ, R59 ;  /* 0x000000ffff1b7224 */ /* 0x000fe200078e003b */
[----:B------:R-:W2:Y:S04]  /*c3d0*/  LDS.128 R40, [R193] ;  /* 0x00000000c1287984 */ /* 0x000ea80000000c00 */
[----:B------:R-:W-:Y:S01]  /*c3e0*/  LDS.128 R36, [R193+0x800] ;  /* 0x00080000c1247984 */ /* 0x000fe20000000c00 */
[----:B------:R-:W-:Y:S06]  /*c3f0*/  BAR.SYNC.DEFER_BLOCKING 0x0 ;  /* 0x0000000000007b1d */ /* 0x000fec0000010000 */
[----:B------:R3:W-:Y:S04]  /*c400*/  STS.128 [R3], R16 ;  /* 0x0000001003007388 */ /* 0x0007e80000000c00 */
[----:B------:R1:W-:Y:S01]  /*c410*/  STS.128 [R3+0x400], R20 ;  /* 0x0004001403007388 */ /* 0x0003e20000000c00 */
[----:B------:R-:W-:Y:S01]  /*c420*/  BAR.SYNC.DEFER_BLOCKING 0x0 ;  /* 0x0000000000007b1d */ /* 0x000fe20000010000 */
[----:B---3--:R-:W-:Y:S01]  /*c430*/  LEA R16, P5, R181, R0, 0x2 ;  /* 0x00000000b5107211 */ /* 0x008fe200078a10ff */
[----:B------:R-:W-:-:S02]  /*c440*/  IMAD R19, R192, R133, RZ ;  /* 0x00000085c0137224 */ /* 0x000fc400078e02ff */
[----:B-1----:R-:W-:Y:S01]  /*c450*/  IMAD.MOV.U32 R20, RZ, RZ, R52 ;  /* 0x000000ffff147224 */ /* 0x002fe200078e0034 */
        /* <DEDUP_REMOVED lines=15> */
[----:B------:R-:W-:Y:S02]  /*c550*/  IMAD.MOV.U32 R174, RZ, RZ, R64 ;  /* 0x000000ffffae7224 */ /* 0x000fe400078e0040 */
[----:B------:R-:W-:Y:S02]  /*c560*/  IMAD.MOV.U32 R175, RZ, RZ, R66 ;  /* 0x000000ffffaf7224 */ /* 0x000fe400078e0042 */
[----:B--2---:R-:W-:Y:S02]  /*c570*/  IMAD.MOV.U32 R176, RZ, RZ, R69 ;  /* 0x000000ffffb07224 */ /* 0x004fe400078e0045 */
        /* <DEDUP_REMOVED lines=10> */
[----:B------:R-:W-:-:S02]  /*c620*/  IMAD R23, R133, 0x2, R185 ;  /* 0x0000000285177824 */ /* 0x000fc400078e02b9 */
[----:B-1----:R-:W-:Y:S01]  /*c630*/  IMAD.MOV.U32 R24, RZ, RZ, R68 ;  /* 0x000000ffff187224 */ /* 0x002fe200078e0044 */
[----:B------:R-:W-:Y:S01]  /*c640*/  LEA.HI.X.SX32 R21, R185, R2, 0x2, P5 ;  /* 0x00000002b9157211 */ /* 0x000fe200028f16ff */
[----:B------:R-:W-:Y:S01]  /*c650*/  IMAD.MOV.U32 R25, RZ, RZ, R70 ;  /* 0x000000ffff197224 */ /* 0x000fe200078e0046 */
[----:B------:R-:W-:Y:S01]  /*c660*/  LEA R22, P5, R23, R0, 0x2 ;  /* 0x0000000017167211 */ /* 0x000fe200078a10ff */
[----:B------:R-:W-:Y:S02]  /*c670*/  IMAD.MOV.U32 R26, RZ, RZ, R72 ;  /* 0x000000ffff1a7224 */ /* 0x000fe400078e0048 */
[----:B------:R-:W-:Y:S02]  /*c680*/  IMAD.MOV.U32 R27, RZ, RZ, R74 ;  /* 0x000000ffff1b7224 */ /* 0x000fe400078e004a */
[----:B------:R-:W-:Y:S02]  /*c690*/  IMAD.MOV.U32 R185, RZ, RZ, R79 ;  /* 0x000000ffffb97224 */ /* 0x000fe400078e004f */
[----:B------:R-:W-:Y:S01]  /*c6a0*/  IMAD R195, R133, 0x2, R23 ;  /* 0x0000000285c37824 */ /* 0x000fe200078e0217 */
[----:B------:R-:W-:Y:S01]  /*c6b0*/  LEA.HI.X.SX32 R23, R23, R2, 0x2, P5 ;  /* 0x0000000217177211 */ /* 0x000fe200028f16ff */
        /* <DEDUP_REMOVED lines=20> */
[----:B---3--:R-:W-:Y:S01]  /*c800*/  IMAD R27, R133, 0x2, R195 ;  /* 0x00000002851b7824 */ /* 0x008fe200078e02c3 */
[----:B------:R-:W-:Y:S01]  /*c810*/  LEA R24, P5, R195, R0, 0x2 ;  /* 0x00000000c3187211 */ /* 0x000fe200078a10ff */
[----:B-1----:R-:W-:-:S03]  /*c820*/  IMAD.MOV.U32 R176, RZ, RZ, R84 ;  /* 0x000000ffffb07224 */ /* 0x002fc600078e0054 */
[----:B------:R-:W-:Y:S01]  /*c830*/  LEA.HI.X.SX32 R25, R195, R2, 0x2, P5 ;  /* 0x00000002c3197211 */ /* 0x000fe200028f16ff */
[----:B------:R-:W-:Y:S01]  /*c840*/  IMAD.MOV.U32 R177, RZ, RZ, R86 ;  /* 0x000000ffffb17224 */ /* 0x000fe200078e0056 */
[----:B------:R-:W-:Y:S01]  /*c850*/  LEA R26, P5, R27, R0, 0x2 ;  /* 0x000000001b1a7211 */ /* 0x000fe200078a10ff */
[----:B------:R-:W-:Y:S02]  /*c860*/  IMAD.MOV.U32 R178, RZ, RZ, R88 ;  /* 0x000000ffffb27224 */ /* 0x000fe400078e0058 */
        /* <DEDUP_REMOVED lines=11> */
[----:B------:R-:W-:Y:S02]  /*c920*/  IMAD.MOV.U32 R174, RZ, RZ, R96 ;  /* 0x000000ffffae7224 */ /* 0x000fe400078e0060 */
[----:B------:R-:W-:Y:S02]  /*c930*/  IMAD.MOV.U32 R175, RZ, RZ, R98 ;  /* 0x000000ffffaf7224 */ /* 0x000fe400078e0062 */
[----:B------:R-:W-:-:S02]  /*c940*/  IMAD.MOV.U32 R94, RZ, RZ, R97 ;  /* 0x000000ffff5e7224 */ /* 0x000fc400078e0061 */
[----:B------:R-:W-:Y:S01]  /*c950*/  IMAD.MOV.U32 R95, RZ, RZ, R99 ;  /* 0x000000ffff5f7224 */ /* 0x000fe200078e0063 */
[----:B------:R-:W3:Y:S01]  /*c960*/  LDS.128 R88, [R193] ;  /* 0x00000000c1587984 */ /* 0x000ee20000000c00 */
[----:B-1----:R-:W-:Y:S01]  /*c970*/  IMAD R185, R133, 0x2, R27 ;  /* 0x0000000285b97824 */ /* 0x002fe200078e021b */
[----:B------:R-:W-:Y:S02]  /*c980*/  LEA.HI.X.SX32 R27, R27, R2, 0x2, P5 ;  /* 0x000000021b1b7211 */ /* 0x000fe400028f16ff */
[----:B------:R-:W-:Y:S01]  /*c990*/  LDS.128 R84, [R193+0x800] ;  /* 0x00080000c1547984 */ /* 0x000fe20000000c00 */
[----:B------:R-:W-:Y:S01]  /*c9a0*/  IMAD R187, R133, 0x2, R185 ;  /* 0x0000000285bb7824 */ /* 0x000fe200078e02b9 */
[----:B------:R-:W-:Y:S01]  /*c9b0*/  BAR.SYNC.DEFER_BLOCKING 0x0 ;  /* 0x0000000000007b1d */ /* 0x000fe20000010000 */
[----:B------:R-:W-:Y:S02]  /*c9c0*/  LEA R184, P5, R185, R0, 0x2 ;  /* 0x00000000b9b87211 */ /* 0x000fe400078a10ff */
[----:B------:R-:W-:-:S02]  /*c9d0*/  IMAD R195, R133, 0x2, R187 ;  /* 0x0000000285c37824 */ /* 0x000fc400078e02bb */
[----:B------:R-:W-:Y:S02]  /*c9e0*/  LEA.HI.X.SX32 R185, R185, R2, 0x2, P5 ;  /* 0x00000002b9b97211 */ /* 0x000fe400028f16ff */
[----:B------:R-:W-:-:S04]  /*c9f0*/  LEA R186, P5, R187, R0, 0x2 ;  /* 0x00000000bbba7211 */ /* 0x000fc800078a10ff */
[----:B------:R-:W-:Y:S02]  /*ca00*/  LEA.HI.X.SX32 R187, R187, R2, 0x2, P5 ;  /* 0x00000002bbbb7211 */ /* 0x000fe400028f16ff */
[----:B------:R-:W-:Y:S01]  /*ca10*/  LEA R194, P5, R195, R0, 0x2 ;  /* 0x00000000c3c27211 */ /* 0x000fe200078a10ff */
[----:B------:R-:W-:Y:S04]  /*ca20*/  STS.128 [R3], R176 ;  /* 0x000000b003007388 */ /* 0x000fe80000000c00 */
[----:B------:R1:W-:Y:S01]  /*ca30*/  STS.128 [R3+0x400], R180 ;  /* 0x000400b403007388 */ /* 0x0003e20000000c00 */
[----:B------:R-:W-:Y:S01]  /*ca40*/  BAR.SYNC.DEFER_BLOCKING 0x0 ;  /* 0x0000000000007b1d */ /* 0x000fe20000010000 */
[----:B-1----:R-:W-:Y:S02]  /*ca50*/  IMAD.MOV.U32 R180, RZ, RZ, R100 ;  /* 0x000000ffffb47224 */ /* 0x002fe400078e0064 */
[----:B------:R-:W-:-:S02]  /*ca60*/  IMAD.MOV.U32 R181, RZ, RZ, R102 ;  /* 0x000000ffffb57224 */ /* 0x000fc400078e0066 */
[----:B------:R-:W-:Y:S02]  /*ca70*/  IMAD.MOV.U32 R182, RZ, RZ, R104 ;  /* 0x000000ffffb67224 */ /* 0x000fe400078e0068 */
[----:B------:R-:W-:Y:S01]  /*ca80*/  IMAD.MOV.U32 R183, RZ, RZ, R106 ;  /* 0x000000ffffb77224 */ /* 0x000fe200078e006a */
[----:B------:R-:W1:Y:S04]  /*ca90*/  LDS.128 R176, [R193] ;  /* 0x00000000c1b07984 */ /* 0x000e680000000c00 */
[----:B------:R-:W-:Y:S01]  /*caa0*/  LDS.128 R96, [R193+0x800] ;  /* 0x00080000c1607984 */ /* 0x000fe20000000c00 */
[----:B------:R-:W-:Y:S06]  /*cab0*/  BAR.SYNC.DEFER_BLOCKING 0x0 ;  /* 0x0000000000007b1d */ /* 0x000fec0000010000 */
[----:B------:R2:W-:Y:S04]  /*cac0*/  STS.128 [R3], R172 ;  /* 0x000000ac03007388 */ /* 0x0005e80000000c00 */
[----:B------:R3:W-:Y:S01]  /*cad0*/  STS.128 [R3+0x400], R92 ;  /* 0x0004005c03007388 */ /* 0x0007e20000000c00 */
[----:B--2---:R-:W-:-:S02]  /*cae0*/  IMAD.MOV.U32 R172, RZ, RZ, R108 ;  /* 0x000000ffffac7224 */ /* 0x004fc400078e006c */
[----:B------:R-:W-:Y:S02]  /*caf0*/  IMAD.MOV.U32 R173, RZ, RZ, R110 ;  /* 0x000000ffffad7224 */ /* 0x000fe400078e006e */
[----:B---3--:R-:W-:Y:S02]  /*cb00*/  IMAD.MOV.U32 R92, RZ, RZ, R101 ;  /* 0x000000ffff5c7224 */ /* 0x008fe400078e0065 */
[----:B------:R-:W-:Y:S01]  /*cb10*/  IMAD.MOV.U32 R93, RZ, RZ, R103 ;  /* 0x000000ffff5d7224 */ /* 0x000fe200078e0067 */
[----:B------:R-:W-:Y:S01]  /*cb20*/  BAR.SYNC.DEFER_BLOCKING 0x0 ;  /* 0x0000000000007b1d */ /* 0x000fe20000010000 */
        /* <DEDUP_REMOVED lines=9> */
[----:B---3--:R-:W-:Y:S01]  /*cbc0*/  IMAD R181, R133, 0x2, R195 ;  /* 0x0000000285b57824 */ /* 0x008fe200078e02c3 */
[----:B------:R-:W-:Y:S01]  /*cbd0*/  LEA.HI.X.SX32 R195, R195, R2, 0x2, P5 ;  /* 0x00000002c3c37211 */ /* 0x000fe200028f16ff */
[----:B------:R-:W-:-:S02]  /*cbe0*/  IMAD.MOV.U32 R180, RZ, RZ, R116 ;  /* 0x000000ffffb47224 */ /* 0x000fc400078e0074 */
[----:B-1----:R-:W-:Y:S01]  /*cbf0*/  IMAD.MOV.U32 R92, RZ, RZ, R109 ;  /* 0x000000ffff5c7224 */ /* 0x002fe200078e006d */
[----:B------:R-:W-:Y:S01]  /*cc00*/  BAR.SYNC.DEFER_BLOCKING 0x0 ;  /* 0x0000000000007b1d */ /* 0x000fe20000010000 */
[----:B------:R-:W-:Y:S01]  /*cc10*/  IMAD.MOV.U32 R93, RZ, RZ, R111 ;  /* 0x000000ffff5d7224 */ /* 0x000fe200078e006f */
[C---:B------:R-:W-:Y:S01]  /*cc20*/  LEA R196, P5, R181.reuse, R0, 0x2 ;  /* 0x00000000b5c47211 */ /* 0x040fe200078a10ff */
[----:B------:R-:W-:Y:S02]  /*cc30*/  IMAD.MOV.U32 R94, RZ, RZ, R113 ;  /* 0x000000ffff5e7224 */ /* 0x000fe400078e0071 */
[----:B------:R-:W-:Y:S01]  /*cc40*/  IMAD.MOV.U32 R95, RZ, RZ, R115 ;  /* 0x000000ffff5f7224 */ /* 0x000fe200078e0073 */
[----:B------:R-:W-:Y:S01]  /*cc50*/  LEA.HI.X.SX32 R197, R181, R2, 0x2, P5 ;  /* 0x00000002b5c57211 */ /* 0x000fe200028f16ff */
[----:B------:R-:W-:Y:S02]  /*cc60*/  IMAD R183, R133, 0x2, R181 ;  /* 0x0000000285b77824 */ /* 0x000fe400078e02b5 */
[----:B------:R-:W-:-:S02]  /*cc70*/  IMAD.MOV.U32 R181, RZ, RZ, R118 ;  /* 0x000000ffffb57224 */ /* 0x000fc400078e0076 */
[----:B------:R-:W-:Y:S01]  /*cc80*/  IMAD R201, R133, 0x2, R183 ;  /* 0x0000000285c97824 */ /* 0x000fe200078e02b7 */
[----:B------:R-:W-:Y:S01]  /*cc90*/  LEA R198, P5, R183, R0, 0x2 ;  /* 0x00000000b7c67211 */ /* 0x000fe200078a10ff */
[----:B------:R-:W-:Y:S02]  /*cca0*/  IMAD.MOV.U32 R182, RZ, RZ, R120 ;  /* 0x000000ffffb67224 */ /* 0x000fe400078e0078 */
[----:B------:R-:W-:Y:S01]  /*ccb0*/  IMAD R203, R133, 0x2, R201 ;  /* 0x0000000285cb7824 */ /* 0x000fe200078e02c9 */
[----:B------:R-:W-:Y:S01]  /*ccc0*/  LEA.HI.X.SX32 R199, R183, R2, 0x2, P5 ;  /* 0x00000002b7c77211 */ /* 0x000fe200028f16ff */
[----:B------:R-:W-:Y:S01]  /*ccd0*/  IMAD.MOV.U32 R183, RZ, RZ, R122 ;  /* 0x000000ffffb77224 */ /* 0x000fe200078e007a */
[----:B------:R-:W-:-:S04]  /*cce0*/  LEA R200, P5, R201, R0, 0x2 ;  /* 0x00000000c9c87211 */ /* 0x000fc800078a10ff */
[----:B------:R-:W-:Y:S01]  /*ccf0*/  LEA.HI.X.SX32 R201, R201, R2, 0x2, P5 ;  /* 0x00000002c9c97211 */ /* 0x000fe200028f16ff */
[----:B------:R-:W1:Y:S01]  /*cd00*/  LDS.128 R112, [R193] ;  /* 0x00000000c1707984 */ /* 0x000e620000000c00 */
[----:B------:R-:W-:-:S03]  /*cd10*/  LEA R202, P5, R203, R0, 0x2 ;  /* 0x00000000cbca7211 */ /* 0x000fc600078a10ff */
[----:B------:R-:W-:Y:S01]  /*cd20*/  LDS.128 R108, [R193+0x800] ;  /* 0x00080000c16c7984 */ /* 0x000fe20000000c00 */
[----:B------:R-:W-:Y:S06]  /*cd30*/  BAR.SYNC.DEFER_BLOCKING 0x0 ;  /* 0x0000000000007b1d */ /* 0x000fec0000010000 */
[----:B------:R3:W-:Y:S04]  /*cd40*/  STS.128 [R3], R172 ;  /* 0x000000ac03007388 */ /* 0x0007e80000000c00 */
[----:B------:R2:W-:Y:S01]  /*cd50*/  STS.128 [R3+0x400], R92 ;  /* 0x0004005c03007388 */ /* 0x0005e20000000c00 */
[----:B---3--:R-:W-:Y:S01]  /*cd60*/  IMAD R173, R133, 0x2, R203 ;  /* 0x0000000285ad7824 */ /* 0x008fe200078e02cb */
[----:B------:R-:W-:Y:S01]  /*cd70*/  LEA.HI.X.SX32 R203, R203, R2, 0x2, P5 ;  /* 0x00000002cbcb7211 */ /* 0x000fe200028f16ff */
[----:B------:R-:W-:-:S02]  /*cd80*/  IMAD.MOV.U32 R172, RZ, RZ, R124 ;  /* 0x000000ffffac7224 */ /* 0x000fc400078e007c */
[----:B--2---:R-:W-:Y:S01]  /*cd90*/  IMAD.MOV.U32 R92, RZ, RZ, R117 ;  /* 0x000000ffff5c7224 */ /* 0x004fe200078e0075 */
[C---:B------:R-:W-:Y:S01]  /*cda0*/  LEA R204, P5, R173.reuse, R0, 0x2 ;  /* 0x00000000adcc7211 */ /* 0x040fe200078a10ff */
[----:B------:R-:W-:Y:S01]  /*cdb0*/  IMAD.MOV.U32 R93, RZ, RZ, R119 ;  /* 0x000000ffff5d7224 */ /* 0x000fe200078e0077 */
[----:B------:R-:W-:Y:S01]  /*cdc0*/  BAR.SYNC.DEFER_BLOCKING 0x0 ;  /* 0x0000000000007b1d */ /* 0x000fe20000010000 */
[----:B------:R-:W-:Y:S01]  /*cdd0*/  IMAD.MOV.U32 R94, RZ, RZ, R121 ;  /* 0x000000ffff5e7224 */ /* 0x000fe200078e0079 */
[----:B------:R-:W-:Y:S01]  /*cde0*/  LEA.HI.X.SX32 R205, R173, R2, 0x2, P5 ;  /* 0x00000002adcd7211 */ /* 0x000fe200028f16ff */
[----:B------:R-:W-:Y:S02]  /*cdf0*/  IMAD.MOV.U32 R95, RZ, RZ, R123 ;  /* 0x000000ffff5f7224 */ /* 0x000fe400078e007b */
[----:B------:R-:W-:Y:S02]  /*ce00*/  IMAD R209, R133, 0x2, R173 ;  /* 0x0000000285d17824 */ /* 0x000fe400078e02ad */
[----:B------:R-:W-:-:S02]  /*ce10*/  IMAD.MOV.U32 R124, RZ, RZ, R125 ;  /* 0x000000ffff7c7224 */ /* 0x000fc400078e007d */
[----:B------:R-:W-:Y:S01]  /*ce20*/  IMAD.MOV.U32 R173, RZ, RZ, R126 ;  /* 0x000000ffffad7224 */ /* 0x000fe200078e007e */
[C---:B------:R-:W-:Y:S01]  /*ce30*/  LEA R206, P5, R209.reuse, R0, 0x2 ;  /* 0x00000000d1ce7211 */ /* 0x040fe200078a10ff */
[----:B------:R-:W-:Y:S02]  /*ce40*/  IMAD.MOV.U32 R125, RZ, RZ, R127 ;  /* 0x000000ffff7d7224 */ /* 0x000fe400078e007f */
[----:B------:R-:W-:Y:S01]  /*ce50*/  IMAD.MOV.U32 R174, RZ, RZ, R128 ;  /* 0x000000ffffae7224 */ /* 0x000fe200078e0080 */
[----:B------:R-:W-:Y:S01]  /*ce60*/  LEA.HI.X.SX32 R207, R209, R2, 0x2, P5 ;  /* 0x00000002d1cf7211 */ /* 0x000fe200028f16ff */
[----:B------:R-:W-:Y:S01]  /*ce70*/  IMAD.MOV.U32 R175, RZ, RZ, R130 ;  /* 0x000000ffffaf7224 */ /* 0x000fe200078e0082 */
[----:B------:R-:W-:Y:S01]  /*ce80*/  ISETP.LT.AND P5, PT, R132, UR19, !P0 ;  /* 0x0000001384007c0c */ /* 0x000fe2000c7a1270 */
[----:B------:R-:W-:Y:S02]  /*ce90*/  IMAD.MOV.U32 R126, RZ, RZ, R129 ;  /* 0x000000ffff7e7224 */ /* 0x000fe400078e0081 */
[----:B------:R-:W-:-:S02]  /*cea0*/  IMAD.MOV.U32 R127, RZ, RZ, R131 ;  /* 0x000000ffff7f7224 */ /* 0x000fc400078e0083 */
[----:B------:R-:W-:Y:S01]  /*ceb0*/  IMAD R209, R133, 0x2, R209 ;  /* 0x0000000285d17824 */ /* 0x000fe200078e02d1 */
[----:B------:R-:W2:Y:S04]  /*cec0*/  LDS.128 R120, [R193] ;  /* 0x00000000c1787984 */ /* 0x000ea80000000c00 */
[----:B------:R-:W-:Y:S01]  /*ced0*/  LDS.128 R116, [R193+0x800] ;  /* 0x00080000c1747984 */ /* 0x000fe20000000c00 */
[----:B------:R-:W-:Y:S06]  /*cee0*/  BAR.SYNC.DEFER_BLOCKING 0x0 ;  /* 0x0000000000007b1d */ /* 0x000fec0000010000 */
[----:B------:R-:W-:Y:S04]  /*cef0*/  STS.128 [R3], R180 ;  /* 0x000000b403007388 */ /* 0x000fe80000000c00 */
[----:B------:R-:W-:Y:S01]  /*cf00*/  STS.128 [R3+0x400], R92 ;  /* 0x0004005c03007388 */ /* 0x000fe20000000c00 */
[----:B------:R-:W-:Y:S06]  /*cf10*/  BAR.SYNC.DEFER_BLOCKING 0x0 ;  /* 0x0000000000007b1d */ /* 0x000fec0000010000 */
[----:B------:R-:W3:Y:S04]  /*cf20*/  LDS.128 R92, [R193] ;  /* 0x00000000c15c7984 */ /* 0x000ee80000000c00 */
[----:B------:R-:W-:Y:S01]  /*cf30*/  LDS.128 R128, [R193+0x800] ;  /* 0x00080000c1807984 */ /* 0x000fe20000000c00 */
[----:B------:R-:W-:Y:S06]  /*cf40*/  BAR.SYNC.DEFER_BLOCKING 0x0 ;  /* 0x0000000000007b1d */ /* 0x000fec0000010000 */
[----:B------:R-:W-:Y:S04]  /*cf50*/  STS.128 [R3], R172 ;  /* 0x000000ac03007388 */ /* 0x000fe80000000c00 */
[----:B------:R1:W-:Y:S01]  /*cf60*/  STS.128 [R3+0x400], R124 ;  /* 0x0004007c03007388 */ /* 0x0003e20000000c00 */
[----:B------:R-:W-:Y:S01]  /*cf70*/  BAR.SYNC.DEFER_BLOCKING 0x0 ;  /* 0x0000000000007b1d */ /* 0x000fe20000010000 */
[----:B-1----:R-:W-:-:S05]  /*cf80*/  LOP3.LUT R3, R132, 0x20, RZ, 0xfc, !PT ;  /* 0x0000002084037812 */ /* 0x002fca00078efcff */
[----:B------:R-:W-:Y:S01]  /*cf90*/  @P5 STG.E desc[UR22][R144.64], R160 ;  /* 0x000000a090005986 */ /* 0x000fe2000c101916 */
[----:B------:R-:W-:-:S03]  /*cfa0*/  ISETP.LT.AND P5, PT, R135, UR19, !P0 ;  /* 0x0000001387007c0c */ /* 0x000fc6000c7a1270 */
        /* <DEDUP_REMOVED lines=16> */
[----:B------:R1:W-:Y:S01]  /*d0b0*/  @P2 STG.E desc[UR22][R4.64], R33 ;  /* 0x0000002104002986 */ /* 0x0003e2000c101916 */
[----:B------:R-:W-:-:S03]  /*d0c0*/  ISETP.LT.AND P2, PT, R191, UR19, !P0 ;  /* 0x00000013bf007c0c */ /* 0x000fc6000c741270 */
[----:B------:R2:W-:Y:S01]  /*d0d0*/  @P5 STG.E desc[UR22][R8.64], R34 ;  /* 0x0000002208005986 */ /* 0x0005e2000c101916 */
[----:B------:R-:W-:-:S03]  /*d0e0*/  ISETP.LT.AND P5, PT, R192, UR19, !P0 ;  /* 0x00000013c0007c0c */ /* 0x000fc6000c7a1270 */
[----:B------:R2:W-:Y:S01]  /*d0f0*/  @P4 STG.E desc[UR22][R10.64], R35 ;  /* 0x000000230a004986 */ /* 0x0005e2000c101916 */
[----:B------:R-:W-:Y:S02]  /*d100*/  ISETP.LT.AND P4, PT, R3, UR19, !P0 ;  /* 0x0000001303007c0c */ /* 0x000fe4000c781270 */
[C---:B------:R-:W-:Y:S01]  /*d110*/  LOP3.LUT R3, R132.reuse, 0x22, RZ, 0xfc, !PT ;  /* 0x0000002284037812 */ /* 0x040fe200078efcff */
[----:B------:R2:W-:Y:S01]  /*d120*/  @P3 STG.E desc[UR22][R12.64], R40 ;  /* 0x000000280c003986 */ /* 0x0005e2000c101916 */
[C---:B-1----:R-:W-:Y:S02]  /*d130*/  LOP3.LUT R4, R132.reuse, 0x32, RZ, 0xfc, !PT ;  /* 0x0000003284047812 */ /* 0x042fe400078efcff */
[----:B------:R-:W-:Y:S01]  /*d140*/  ISETP.LT.AND P3, PT, R3, UR19, !P0 ;  /* 0x0000001303007c0c */ /* 0x000fe2000c761270 */
[----:B------:R-:W-:Y:S01]  /*d150*/  @P6 STG.E desc[UR22][R14.64], R41 ;  /* 0x000000290e006986 */ /* 0x000fe2000c101916 */
[C---:B------:R-:W-:Y:S02]  /*d160*/  LOP3.LUT R3, R132.reuse, 0x24, RZ, 0xfc, !PT ;  /* 0x0000002484037812 */ /* 0x040fe400078efcff */
[C---:B------:R-:W-:Y:S01]  /*d170*/  LOP3.LUT R5, R132.reuse, 0x40, RZ, 0xfc, !PT ;  /* 0x0000004084057812 */ /* 0x040fe200078efcff */
[----:B------:R-:W-:Y:S01]  /*d180*/  @P2 STG.E desc[UR22][R16.64], R42 ;  /* 0x0000002a10002986 */ /* 0x000fe2000c101916 */
[----:B------:R-:W-:Y:S01]  /*d190*/  ISETP.LT.AND P6, PT, R3, UR4, !P0 ;  /* 0x0000000403007c0c */ /* 0x000fe2000c7c1270 */
[----:B------:R-:W1:Y:S01]  /*d1a0*/  LDCU UR4, c[0x0][0x39c] ;  /* 0x00007380ff0477ac */ /* 0x000e620008000800 */
[C---:B------:R-:W-:Y:S01]  /*d1b0*/  LOP3.LUT R3, R132.reuse, 0x26, RZ, 0xfc, !PT ;  /* 0x0000002684037812 */ /* 0x040fe200078efcff */
[----:B------:R-:W-:Y:S01]  /*d1c0*/  @P5 STG.E desc[UR22][R18.64], R43 ;  /* 0x0000002b12005986 */ /* 0x000fe2000c101916 */
[----:B--2---:R-:W-:-:S02]  /*d1d0*/  LOP3.LUT R9, R132, 0x42, RZ, 0xfc, !PT ;  /* 0x0000004284097812 */ /* 0x004fc400078efcff */
[----:B------:R-:W-:Y:S01]  /*d1e0*/  ISETP.LT.AND P2, PT, R3, UR5, !P0 ;  /* 0x0000000503007c0c */ /* 0x000fe2000c741270 */
[----:B------:R-:W2:Y:S01]  /*d1f0*/  LDCU UR5, c[0x0][0x39c] ;  /* 0x00007380ff0577ac */ /* 0x000ea20008000800 */
[C---:B------:R-:W-:Y:S01]  /*d200*/  LOP3.LUT R3, R132.reuse, 0x28, RZ, 0xfc, !PT ;  /* 0x0000002884037812 */ /* 0x040fe200078efcff */
[----:B------:R-:W-:Y:S01]  /*d210*/  @P4 STG.E desc[UR22][R20.64], R48 ;  /* 0x0000003014004986 */ /* 0x000fe2000c101916 */
[C---:B------:R-:W-:Y:S02]  /*d220*/  LOP3.LUT R10, R132.reuse, 0x46, RZ, 0xfc, !PT ;  /* 0x00000046840a7812 */ /* 0x040fe400078efcff */
[----:B----4-:R-:W-:Y:S01]  /*d230*/  ISETP.LT.AND P5, PT, R3, UR6, !P0 ;  /* 0x0000000603007c0c */ /* 0x010fe2000c7a1270 */
[----:B------:R-:W4:Y:S01]  /*d240*/  LDCU UR6, c[0x0][0x39c] ;  /* 0x00007380ff0677ac */ /* 0x000f220008000800 */
[C---:B------:R-:W-:Y:S01]  /*d250*/  LOP3.LUT R3, R132.reuse, 0x2a, RZ, 0xfc, !PT ;  /* 0x0000002a84037812 */ /* 0x040fe200078efcff */
[----:B------:R-:W-:Y:S01]  /*d260*/  @P3 STG.E desc[UR22][R22.64], R49 ;  /* 0x0000003116003986 */ /* 0x000fe2000c101916 */
[----:B------:R-:W-:-:S02]  /*d270*/  LOP3.LUT R12, R132, 0x4a, RZ, 0xfc, !PT ;  /* 0x0000004a840c7812 */ /* 0x000fc400078efcff */
[----:B-----5:R-:W-:Y:S01]  /*d280*/  ISETP.LT.AND P4, PT, R3, UR7, !P0 ;  /* 0x0000000703007c0c */ /* 0x020fe2000c781270 */
[----:B------:R-:W-:Y:S01]  /*d290*/  @P6 STG.E desc[UR22][R24.64], R50 ;  /* 0x0000003218006986 */ /* 0x000fe2000c101916 */
[C---:B------:R-:W-:Y:S01]  /*d2a0*/  LOP3.LUT R3, R132.reuse, 0x2c, RZ, 0xfc, !PT ;  /* 0x0000002c84037812 */ /* 0x040fe200078efcff */
[----:B------:R-:W5:Y:S02]  /*d2b0*/  LDCU UR7, c[0x0][0x39c] ;  /* 0x00007380ff0777ac */ /* 0x000f640008000800 */
[----:B------:R-:W-:Y:S01]  /*d2c0*/  @P2 STG.E desc[UR22][R26.64], R51 ;  /* 0x000000331a002986 */ /* 0x000fe2000c101916 */
[----:B-1----:R-:W-:Y:S01]  /*d2d0*/  ISETP.LT.AND P3, PT, R3, UR4, !P0 ;  /* 0x0000000403007c0c */ /* 0x002fe2000c761270 */
[----:B------:R-:W1:Y:S01]  /*d2e0*/  LDCU UR4, c[0x0][0x39c] ;  /* 0x00007380ff0477ac */ /* 0x000e620008000800 */
[C---:B------:R-:W-:Y:S01]  /*d2f0*/  LOP3.LUT R3, R132.reuse, 0x2e, RZ, 0xfc, !PT ;  /* 0x0000002e84037812 */ /* 0x040fe200078efcff */
[----:B------:R-:W-:Y:S03]  /*d300*/  @P5 STG.E desc[UR22][R184.64], R56 ;  /* 0x00000038b8005986 */ /* 0x000fe6000c101916 */
[----:B--2---:R-:W-:Y:S01]  /*d310*/  ISETP.LT.AND P6, PT, R3, UR5, !P0 ;  /* 0x0000000503007c0c */ /* 0x004fe2000c7c1270 */
[----:B------:R-:W2:Y:S01]  /*d320*/  LDCU UR5, c[0x0][0x39c] ;  /* 0x00007380ff0577ac */ /* 0x000ea20008000800 */
[C---:B------:R-:W-:Y:S01]  /*d330*/  LOP3.LUT R3, R132.reuse, 0x30, RZ, 0xfc, !PT ;  /* 0x0000003084037812 */ /* 0x040fe200078efcff */
[----:B------:R-:W-:Y:S03]  /*d340*/  @P4 STG.E desc[UR22][R186.64], R57 ;  /* 0x00000039ba004986 */ /* 0x000fe6000c101916 */
[----:B----4-:R-:W-:Y:S01]  /*d350*/  ISETP.LT.AND P2, PT, R3, UR6, !P0 ;  /* 0x0000000603007c0c */ /* 0x010fe2000c741270 */
[----:B------:R-:W4:Y:S01]  /*d360*/  LDCU UR6, c[0x0][0x39c] ;  /* 0x00007380ff0677ac */ /* 0x000f220008000800 */
[----:B------:R-:W-:Y:S01]  /*d370*/  LOP3.LUT R3, R132, 0x34, RZ, 0xfc, !PT ;  /* 0x0000003484037812 */ /* 0x000fe200078efcff */
[----:B------:R-:W-:Y:S01]  /*d380*/  @P3 STG.E desc[UR22][R194.64], R58 ;  /* 0x0000003ac2003986 */ /* 0x000fe2000c101916 */
[----:B-----5:R-:W-:Y:S01]  /*d390*/  ISETP.LT.AND P5, PT, R4, UR7, !P0 ;  /* 0x0000000704007c0c */ /* 0x020fe2000c7a1270 */
[----:B------:R-:W5:Y:S01]  /*d3a0*/  LDCU UR7, c[0x0][0x39c] ;  /* 0x00007380ff0777ac */ /* 0x000f620008000800 */
[C---:B------:R-:W-:Y:S01]  /*d3b0*/  LOP3.LUT R4, R132.reuse, 0x38, RZ, 0xfc, !PT ;  /* 0x0000003884047812 */ /* 0x040fe200078efcff */
[----:B------:R-:W-:Y:S01]  /*d3c0*/  @P6 STG.E desc[UR22][R196.64], R59 ;  /* 0x0000003bc4006986 */ /* 0x000fe2000c101916 */
[----:B-1----:R-:W-:Y:S01]  /*d3d0*/  ISETP.LT.AND P4, PT, R3, UR4, !P0 ;  /* 0x0000000403007c0c */ /* 0x002fe2000c781270 */
[----:B------:R-:W1:Y:S01]  /*d3e0*/  LDCU UR4, c[0x0][0x39c] ;  /* 0x00007380ff0477ac */ /* 0x000e620008000800 */
[C---:B------:R-:W-:Y:S01]  /*d3f0*/  LOP3.LUT R3, R132.reuse, 0x36, RZ, 0xfc, !PT ;  /* 0x0000003684037812 */ /* 0x040fe200078efcff */
[----:B------:R-:W3:Y:S03]  /*d400*/  LDS.128 R16, [R193] ;  /* 0x00000000c1107984 */ /* 0x000ee60000000c00 */
[----:B--2---:R-:W-:Y:S01]  /*d410*/  ISETP.LT.AND P3, PT, R3, UR5, !P0 ;  /* 0x0000000503007c0c */ /* 0x004fe2000c761270 */
[----:B------:R-:W2:Y:S01]  /*d420*/  LDCU UR5, c[0x0][0x39c] ;  /* 0x00007380ff0577ac */ /* 0x000ea20008000800 */
[----:B------:R-:W-:Y:S01]  /*d430*/  LOP3.LUT R3, R132, 0x3a, RZ, 0xfc, !PT ;  /* 0x0000003a84037812 */ /* 0x000fe200078efcff */
[----:B------:R-:W-:Y:S01]  /*d440*/  @P2 STG.E desc[UR22][R198.64], R64 ;  /* 0x00000040c6002986 */ /* 0x000fe2000c101916 */
[----:B----4-:R-:W-:Y:S01]  /*d450*/  ISETP.LT.AND P6, PT, R4, UR6, !P0 ;  /* 0x0000000604007c0c */ /* 0x010fe2000c7c1270 */
[----:B------:R-:W4:Y:S01]  /*d460*/  LDCU UR6, c[0x0][0x39c] ;  /* 0x00007380ff0677ac */ /* 0x000f220008000800 */
[----:B------:R-:W-:Y:S01]  /*d470*/  LOP3.LUT R4, R132, 0x3c, RZ, 0xfc, !PT ;  /* 0x0000003c84047812 */ /* 0x000fe200078efcff */
[----:B------:R-:W-:Y:S01]  /*d480*/  @P5 STG.E desc[UR22][R200.64], R65 ;  /* 0x00000041c8005986 */ /* 0x000fe2000c101916 */
[----:B------:R-:W-:-:S02]  /*d490*/  ISETP.LT.AND P2, PT, R3, UR8, !P0 ;  /* 0x0000000803007c0c */ /* 0x000fc4000c741270 */
[----:B------:R-:W-:Y:S01]  /*d4a0*/  LOP3.LUT R3, R132, 0x3e, RZ, 0xfc, !PT ;  /* 0x0000003e84037812 */ /* 0x000fe200078efcff */
[----:B------:R-:W-:Y:S01]  /*d4b0*/  @P4 STG.E desc[UR22][R202.64], R66 ;  /* 0x00000042ca004986 */ /* 0x000fe2000c101916 */
[----:B-1----:R-:W-:Y:S01]  /*d4c0*/  ISETP.LT.AND P5, PT, R4, UR4, !P0 ;  /* 0x0000000404007c0c */ /* 0x002fe2000c7a1270 */
[----:B------:R-:W1:Y:S01]  /*d4d0*/  LDCU UR4, c[0x0][0x39c] ;  /* 0x00007380ff0477ac */ /* 0x000e620008000800 */
[----:B-----5:R-:W-:Y:S01]  /*d4e0*/  ISETP.LT.AND P4, PT, R3, UR7, !P0 ;  /* 0x0000000703007c0c */ /* 0x020fe2000c781270 */
[----:B------:R-:W-:Y:S01]  /*d4f0*/  @P3 STG.E desc[UR22][R204.64], R67 ;  /* 0x00000043cc003986 */ /* 0x000fe2000c101916 */
[----:B------:R-:W-:Y:S01]  /*d500*/  IMAD R3, R133, 0x2, R209 ;  /* 0x0000000285037824 */ /* 0x000fe200078e02d1 */
[----:B--2---:R-:W-:Y:S02]  /*d510*/  ISETP.LT.AND P3, PT, R5, UR5, !P0 ;  /* 0x0000000505007c0c */ /* 0x004fe4000c761270 */
[----:B------:R-:W-:Y:S01]  /*d520*/  @P6 STG.E desc[UR22][R206.64], R72 ;  /* 0x00000048ce006986 */ /* 0x000fe2000c101916 */
[----:B------:R-:W-:Y:S01]  /*d530*/  LEA R4, P6, R209, R0, 0x2 ;  /* 0x00000000d1047211 */ /* 0x000fe200078c10ff */
[----:B------:R-:W-:Y:S01]  /*d540*/  IMAD R11, R133, 0x2, R3 ;  /* 0x00000002850b7824 */ /* 0x000fe200078e0203 */
[----:B------:R-:W2:Y:S01]  /*d550*/  LDCU UR5, c[0x0][0x39c] ;  /* 0x00007380ff0577ac */ /* 0x000ea20008000800 */
[----:B------:R-:W5:Y:S01]  /*d560*/  LDS.128 R192, [R193+0x800] ;  /* 0x00080000c1c07984 */ /* 0x000f620000000c00 */
[----:B------:R-:W-:-:S02]  /*d570*/  LEA.HI.X.SX32 R5, R209, R2, 0x2, P6 ;  /* 0x00000002d1057211 */ /* 0x000fc400030f16ff */
[----:B------:R-:W-:-:S03]  /*d580*/  LEA R6, P6, R3, R0, 0x2 ;  /* 0x0000000003067211 */ /* 0x000fc600078c10ff */
[----:B------:R2:W-:Y:S01]  /*d590*/  @P2 STG.E desc[UR22][R4.64], R73 ;  /* 0x0000004904002986 */ /* 0x0005e2000c101916 */
[----:B------:R-:W-:Y:S02]  /*d5a0*/  LEA.HI.X.SX32 R7, R3, R2, 0x2, P6 ;  /* 0x0000000203077211 */ /* 0x000fe400030f16ff */
[----:B------:R-:W-:Y:S02]  /*d5b0*/  LEA R8, P6, R11, R0, 0x2 ;  /* 0x000000000b087211 */ /* 0x000fe400078c10ff */
[----:B-1----:R-:W-:Y:S01]  /*d5c0*/  ISETP.LT.AND P2, PT, R9, UR4, !P0 ;  /* 0x0000000409007c0c */ /* 0x002fe2000c741270 */
[----:B------:R-:W1:Y:S01]  /*d5d0*/  LDCU UR4, c[0x0][0x39c] ;  /* 0x00007380ff0477ac */ /* 0x000e620008000800 */
[----:B------:R-:W-:Y:S01]  /*d5e0*/  LEA.HI.X.SX32 R9, R11, R2, 0x2, P6 ;  /* 0x000000020b097211 */ /* 0x000fe200030f16ff */
[----:B------:R-:W-:Y:S01]  /*d5f0*/  IMAD R11, R133, 0x2, R11 ;  /* 0x00000002850b7824 */ /* 0x000fe200078e020b */
[----:B------:R-:W-:Y:S01]  /*d600*/  LOP3.LUT R3, R132, 0x44, RZ, 0xfc, !PT ;  /* 0x0000004484037812 */ /* 0x000fe200078efcff */
[----:B------:R3:W-:Y:S03]  /*d610*/  @P5 STG.E desc[UR22][R6.64], R74 ;  /* 0x0000004a06005986 */ /* 0x0007e6000c101916 */
[----:B----4-:R-:W-:Y:S01]  /*d620*/  ISETP.LT.AND P5, PT, R3, UR6, !P0 ;  /* 0x0000000603007c0c */ /* 0x010fe2000c7a1270 */
[----:B------:R-:W-:Y:S01]  /*d630*/  IMAD R3, R133, 0x2, R11 ;  /* 0x0000000285037824 */ /* 0x000fe200078e020b */
[----:B--2---:R-:W-:Y:S01]  /*d640*/  LEA R4, P6, R11, R0, 0x2 ;  /* 0x000000000b047211 */ /* 0x004fe200078c10ff */
[----:B------:R-:W2:Y:S01]  /*d650*/  LDCU UR6, c[0x0][0x39c] ;  /* 0x00007380ff0677ac */ /* 0x000ea20008000800 */
[----:B------:R4:W-:Y:S01]  /*d660*/  @P4 STG.E desc[UR22][R8.64], R75 ;  /* 0x0000004b08004986 */ /* 0x0009e2000c101916 */
[----:B------:R-:W-:-:S02]  /*d670*/  ISETP.LT.AND P4, PT, R10, UR5, !P0 ;  /* 0x000000050a007c0c */ /* 0x000fc4000c781270 */
[----:B------:R-:W-:Y:S01]  /*d680*/  LEA.HI.X.SX32 R5, R11, R2, 0x2, P6 ;  /* 0x000000020b057211 */ /* 0x000fe200030f16ff */
[----:B------:R-:W-:Y:S01]  /*d690*/  IMAD R11, R133, 0x2, R3 ;  /* 0x00000002850b7824 */ /* 0x000fe200078e0203 */
[C---:B---3--:R-:W-:Y:S01]  /*d6a0*/  LEA R6, P6, R3.reuse, R0, 0x2 ;  /* 0x0000000003067211 */ /* 0x048fe200078c10ff */
[----:B------:R-:W3:Y:S01]  /*d6b0*/  LDCU UR5, c[0x0][0x39c] ;  /* 0x00007380ff0577ac */ /* 0x000ee20008000800 */
[----:B------:R-:W-:Y:S01]  /*d6c0*/  LOP3.LUT R10, R132, 0x48, RZ, 0xfc, !PT ;  /* 0x00000048840a7812 */ /* 0x000fe200078efcff */
[----:B------:R-:W-:Y:S01]  /*d6d0*/  @P3 STG.E desc[UR22][R4.64], R80 ;  /* 0x0000005004003986 */ /* 0x000fe2000c101916 */
[----:B------:R-:W-:Y:S01]  /*d6e0*/  LEA.HI.X.SX32 R7, R3, R2, 0x2, P6 ;  /* 0x0000000203077211 */ /* 0x000fe200030f16ff */
[----:B------:R-:W-:Y:S01]  /*d6f0*/  IMAD R3, R133, 0x2, R11 ;  /* 0x0000000285037824 */ /* 0x000fe200078e020b */
[----:B-1----:R-:W-:Y:S01]  /*d700*/  ISETP.LT.AND P3, PT, R10, UR4, !P0 ;  /* 0x000000040a007c0c */ /* 0x002fe2000c761270 */
[----:B------:R-:W1:Y:S01]  /*d710*/  LDCU UR4, c[0x0][0x39c] ;  /* 0x00007380ff0477ac */ /* 0x000e620008000800 */
[C---:B----4-:R-:W-:Y:S01]  /*d720*/  LEA R8, P6, R11.reuse, R0, 0x2 ;  /* 0x000000000b087211 */ /* 0x050fe200078c10ff */
[----:B------:R4:W-:Y:S03]  /*d730*/  @P2 STG.E desc[UR22][R6.64], R81 ;  /* 0x0000005106002986 */ /* 0x0009e6000c101916 */
[----:B------:R-:W-:-:S02]  /*d740*/  LEA.HI.X.SX32 R9, R11, R2, 0x2, P6 ;  /* 0x000000020b097211 */ /* 0x000fc400030f16ff */
[C---:B------:R-:W-:Y:S02]  /*d750*/  LEA R10, P6, R3.reuse, R0, 0x2 ;  /* 0x00000000030a7211 */ /* 0x040fe400078c10ff */
[----:B--2---:R-:W-:Y:S01]  /*d760*/  ISETP.LT.AND P2, PT, R12, UR6, !P0 ;  /* 0x000000060c007c0c */ /* 0x004fe2000c741270 */
[----:B------:R-:W-:Y:S01]  /*d770*/  @P5 STG.E desc[UR22][R8.64], R82 ;  /* 0x0000005208005986 */ /* 0x000fe2000c101916 */
[----:B------:R-:W-:Y:S01]  /*d780*/  LEA.HI.X.SX32 R11, R3, R2, 0x2, P6 ;  /* 0x00000002030b7211 */ /* 0x000fe200030f16ff */
[C---:B------:R-:W-:Y:S01]  /*d790*/  IMAD R3, R133.reuse, 0x2, R3 ;  /* 0x0000000285037824 */ /* 0x040fe200078e0203 */
[C---:B------:R-:W-:Y:S01]  /*d7a0*/  LOP3.LUT R12, R132.reuse, 0x4c, RZ, 0xfc, !PT ;  /* 0x0000004c840c7812 */ /* 0x040fe200078efcff */
[----:B------:R-:W2:Y:S01]  /*d7b0*/  LDCU UR6, c[0x0][0x39c] ;  /* 0x00007380ff0677ac */ /* 0x000ea20008000800 */
[----:B----4-:R-:W-:Y:S01]  /*d7c0*/  LOP3.LUT R7, R132, 0x4e, RZ, 0xfc, !PT ;  /* 0x0000004e84077812 */ /* 0x010fe200078efcff */
[----:B------:R-:W-:Y:S01]  /*d7d0*/  IMAD R13, R133, 0x2, R3 ;  /* 0x00000002850d7824 */ /* 0x000fe200078e0203 */
[----:B---3--:R-:W-:Y:S01]  /*d7e0*/  ISETP.LT.AND P5, PT, R12, UR5, !P0 ;  /* 0x000000050c007c0c */ /* 0x008fe2000c7a1270 */
[----:B------:R3:W-:Y:S01]  /*d7f0*/  @P4 STG.E desc[UR22][R10.64], R83 ;  /* 0x000000530a004986 */ /* 0x0007e2000c101916 */
[----:B------:R-:W4:Y:S01]  /*d800*/  LDCU UR5, c[0x0][0x39c] ;  /* 0x00007380ff0577ac */ /* 0x000f220008000800 */
[----:B------:R-:W-:-:S02]  /*d810*/  LEA R4, P4, R3, R0, 0x2 ;  /* 0x0000000003047211 */ /* 0x000fc400078810ff */
[----:B------:R-:W-:Y:S02]  /*d820*/  LEA R6, P6, R13, R0, 0x2 ;  /* 0x000000000d067211 */ /* 0x000fe400078c10ff */
[-C--:B------:R-:W-:Y:S02]  /*d830*/  LEA.HI.X.SX32 R5, R3, R2.reuse, 0x2, P4 ;  /* 0x0000000203057211 */ /* 0x080fe400020f16ff */
[----:B-1----:R-:W-:Y:S01]  /*d840*/  ISETP.LT.AND P4, PT, R7, UR4, !P0 ;  /* 0x0000000407007c0c */ /* 0x002fe2000c781270 */
[----:B------:R-:W1:Y:S01]  /*d850*/  LDCU UR4, c[0x0][0x39c] ;  /* 0x00007380ff0477ac */ /* 0x000e620008000800 */
[----:B------:R-:W-:Y:S01]  /*d860*/  LEA.HI.X.SX32 R7, R13, R2, 0x2, P6 ;  /* 0x000000020d077211 */ /* 0x000fe200030f16ff */
[----:B------:R-:W-:Y:S01]  /*d870*/  IMAD R13, R133, 0x2, R13 ;  /* 0x00000002850d7824 */ /* 0x000fe200078e020d */
[----:B------:R5:W-:Y:S01]  /*d880*/  @P3 STG.E desc[UR22][R4.64], R88 ;  /* 0x0000005804003986 */ /* 0x000be2000c101916 */
[C---:B------:R-:W-:Y:S02]  /*d890*/  LOP3.LUT R3, R132.reuse, 0x50, RZ, 0xfc, !PT ;  /* 0x0000005084037812 */ /* 0x040fe400078efcff */
[----:B---3--:R-:W-:Y:S01]  /*d8a0*/  LOP3.LUT R10, R132, 0x52, RZ, 0xfc, !PT ;  /* 0x00000052840a7812 */ /* 0x008fe200078efcff */
[----:B------:R3:W-:Y:S01]  /*d8b0*/  @P2 STG.E desc[UR22][R6.64], R89 ;  /* 0x0000005906002986 */ /* 0x0007e2000c101916 */
[----:B------:R-:W-:-:S02]  /*d8c0*/  LEA R8, P2, R13, R0, 0x2 ;  /* 0x000000000d087211 */ /* 0x000fc400078410ff */
[----:B--2---:R-:W-:Y:S01]  /*d8d0*/  ISETP.LT.AND P3, PT, R3, UR6, !P0 ;  /* 0x0000000603007c0c */ /* 0x004fe2000c761270 */
[----:B------:R-:W-:Y:S01]  /*d8e0*/  IMAD R3, R133, 0x2, R13 ;  /* 0x0000000285037824 */ /* 0x000fe200078e020d */
[----:B------:R-:W-:Y:S01]  /*d8f0*/  LEA.HI.X.SX32 R9, R13, R2, 0x2, P2 ;  /* 0x000000020d097211 */ /* 0x000fe200010f16ff */
[----:B------:R-:W2:Y:S01]  /*d900*/  LDCU UR6, c[0x0][0x39c] ;  /* 0x00007380ff0677ac */ /* 0x000ea20008000800 */
[----:B----4-:R-:W-:Y:S02]  /*d910*/  ISETP.LT.AND P2, PT, R10, UR5, !P0 ;  /* 0x000000050a007c0c */ /* 0x010fe4000c741270 */
[----:B-----5:R-:W-:Y:S01]  /*d920*/  LOP3.LUT R5, R132, 0x54, RZ, 0xfc, !PT ;  /* 0x0000005484057812 */ /* 0x020fe200078efcff */
[----:B------:R-:W4:Y:S01]  /*d930*/  LDCU UR5, c[0x0][0x39c] ;  /* 0x00007380ff0577ac */ /* 0x000f220008000800 */
[----:B------:R-:W-:Y:S01]  /*d940*/  LEA R4, P6, R3, R0, 0x2 ;  /* 0x0000000003047211 */ /* 0x000fe200078c10ff */
[----:B---3--:R-:W-:Y:S01]  /*d950*/  IMAD R7, R133, 0x2, R3 ;  /* 0x0000000285077824 */ /* 0x008fe200078e0203 */
[----:B------:R3:W-:Y:S01]  /*d960*/  @P5 STG.E desc[UR22][R8.64], R90 ;  /* 0x0000005a08005986 */ /* 0x0007e2000c101916 */
[----:B-1----:R-:W-:Y:S01]  /*d970*/  ISETP.LT.AND P5, PT, R5, UR4, !P0 ;  /* 0x0000000405007c0c */ /* 0x002fe2000c7a1270 */
[----:B------:R-:W1:Y:S01]  /*d980*/  LDCU UR4, c[0x0][0x39c] ;  /* 0x00007380ff0477ac */ /* 0x000e620008000800 */
[----:B------:R-:W-:Y:S01]  /*d990*/  LEA.HI.X.SX32 R5, R3, R2, 0x2, P6 ;  /* 0x0000000203057211 */ /* 0x000fe200030f16ff */
[----:B------:R-:W-:Y:S01]  /*d9a0*/  IMAD R3, R133, 0x2, R7 ;  /* 0x0000000285037824 */ /* 0x000fe200078e0207 */
[----:B------:R-:W-:-:S02]  /*d9b0*/  LEA R6, P6, R7, R0, 0x2 ;  /* 0x0000000007067211 */ /* 0x000fc400078c10ff */
[C---:B------:R-:W-:Y:S01]  /*d9c0*/  LOP3.LUT R11, R132.reuse, 0x56, RZ, 0xfc, !PT ;  /* 0x00000056840b7812 */ /* 0x040fe200078efcff */
[----:B------:R5:W-:Y:S01]  /*d9d0*/  @P4 STG.E desc[UR22][R4.64], R91 ;  /* 0x0000005b04004986 */ /* 0x000be2000c101916 */
[----:B------:R-:W-:Y:S02]  /*d9e0*/  LEA.HI.X.SX32 R7, R7, R2, 0x2, P6 ;  /* 0x0000000207077211 */ /* 0x000fe400030f16ff */
[----:B------:R-:W-:Y:S02]  /*d9f0*/  LEA R10, P6, R3, R0, 0x2 ;  /* 0x00000000030a7211 */ /* 0x000fe400078c10ff */
[----:B---3--:R-:W-:Y:S01]  /*da00*/  LOP3.LUT R8, R132, 0x58, RZ, 0xfc, !PT ;  /* 0x0000005884087812 */ /* 0x008fe200078efcff */
[----:B------:R3:W-:Y:S01]  /*da10*/  @P3 STG.E desc[UR22][R6.64], R176 ;  /* 0x000000b006003986 */ /* 0x0007e2000c101916 */
[----:B--2---:R-:W-:Y:S01]  /*da20*/  ISETP.LT.AND P4, PT, R11, UR6, !P0 ;  /* 0x000000060b007c0c */ /* 0x004fe2000c781270 */
[----:B------:R-:W2:Y:S01]  /*da30*/  LDCU UR6, c[0x0][0x39c] ;  /* 0x00007380ff0677ac */ /* 0x000ea20008000800 */
[----:B----4-:R-:W-:-:S02]  /*da40*/  ISETP.LT.AND P3, PT, R8, UR5, !P0 ;  /* 0x0000000508007c0c */ /* 0x010fc4000c761270 */
[----:B------:R-:W-:Y:S01]  /*da50*/  LEA.HI.X.SX32 R11, R3, R2, 0x2, P6 ;  /* 0x00000002030b7211 */ /* 0x000fe200030f16ff */
[----:B------:R-:W4:Y:S01]  /*da60*/  LDCU UR5, c[0x0][0x39c] ;  /* 0x00007380ff0577ac */ /* 0x000f220008000800 */
[C---:B------:R-:W-:Y:S01]  /*da70*/  IMAD R3, R133.reuse, 0x2, R3 ;  /* 0x0000000285037824 */ /* 0x040fe200078e0203 */
[----:B------:R-:W-:Y:S02]  /*da80*/  LOP3.LUT R8, R132, 0x5a, RZ, 0xfc, !PT ;  /* 0x0000005a84087812 */ /* 0x000fe400078efcff */
[----:B------:R2:W-:Y:S01]  /*da90*/  @P2 STG.E desc[UR22][R10.64], R177 ;  /* 0x000000b10a002986 */ /* 0x0005e2000c101916 */
[----:B------:R-:W-:Y:S01]  /*daa0*/  IMAD R9, R133, 0x2, R3 ;  /* 0x0000000285097824 */ /* 0x000fe200078e0203 */
[C---:B-----5:R-:W-:Y:S02]  /*dab0*/  LEA R4, P6, R3.reuse, R0, 0x2 ;  /* 0x0000000003047211 */ /* 0x060fe400078c10ff */
[----:B-1----:R-:W-:Y:S01]  /*dac0*/  ISETP.LT.AND P2, PT, R8, UR4, !P0 ;  /* 0x0000000408007c0c */ /* 0x002fe2000c741270 */
[----:B------:R-:W1:Y:S01]  /*dad0*/  LDCU UR4, c[0x0][0x39c] ;  /* 0x00007380ff0477ac */ /* 0x000e620008000800 */
[----:B------:R-:W-:Y:S01]  /*dae0*/  LEA.HI.X.SX32 R5, R3, R2, 0x2, P6 ;  /* 0x0000000203057211 */ /* 0x000fe200030f16ff */
[----:B------:R-:W-:Y:S01]  /*daf0*/  IMAD R3, R133, 0x2, R9 ;  /* 0x0000000285037824 */ /* 0x000fe200078e0209 */
[----:B---3--:R-:W-:-:S02]  /*db00*/  LEA R6, P6, R9, R0, 0x2 ;  /* 0x0000000009067211 */ /* 0x008fc400078c10ff */
[----:B------:R-:W-:Y:S01]  /*db10*/  LOP3.LUT R12, R132, 0x5c, RZ, 0xfc, !PT ;  /* 0x0000005c840c7812 */ /* 0x000fe200078efcff */
[----:B------:R3:W-:Y:S01]  /*db20*/  @P5 STG.E desc[UR22][R4.64], R178 ;  /* 0x000000b204005986 */ /* 0x0007e2000c101916 */
[----:B------:R-:W-:Y:S02]  /*db30*/  LEA.HI.X.SX32 R7, R9, R2, 0x2, P6 ;  /* 0x0000000209077211 */ /* 0x000fe400030f16ff */
[C---:B------:R-:W-:Y:S02]  /*db40*/  LEA R8, P6, R3.reuse, R0, 0x2 ;  /* 0x0000000003087211 */ /* 0x040fe400078c10ff */
[----:B----4-:R-:W-:Y:S01]  /*db50*/  ISETP.LT.AND P5, PT, R12, UR5, !P0 ;  /* 0x000000050c007c0c */ /* 0x010fe2000c7a1270 */
[----:B------:R-:W4:Y:S01]  /*db60*/  LDCU UR5, c[0x0][0x39c] ;  /* 0x00007380ff0577ac */ /* 0x000f220008000800 */
[----:B------:R-:W-:Y:S01]  /*db70*/  LEA.HI.X.SX32 R9, R3, R2, 0x2, P6 ;  /* 0x0000000203097211 */ /* 0x000fe200030f16ff */
[C---:B------:R-:W-:Y:S01]  /*db80*/  IMAD R3, R133.reuse, 0x2, R3 ;  /* 0x0000000285037824 */ /* 0x040fe200078e0203 */
[C---:B--2---:R-:W-:Y:S01]  /*db90*/  LOP3.LUT R10, R132.reuse, 0x5e, RZ, 0xfc, !PT ;  /* 0x0000005e840a7812 */ /* 0x044fe200078efcff */
[----:B------:R2:W-:Y:S01]  /*dba0*/  @P4 STG.E desc[UR22][R6.64], R179 ;  /* 0x000000b306004986 */ /* 0x0005e2000c101916 */
[----:B------:R-:W-:Y:S01]  /*dbb0*/  LOP3.LUT R12, R132, 0x7e, RZ, 0xfc, !PT ;  /* 0x0000007e840c7812 */ /* 0x000fe200078efcff */
[----:B------:R-:W-:Y:S01]  /*dbc0*/  IMAD R11, R133, 0x2, R3 ;  /* 0x00000002850b7824 */ /* 0x000fe200078e0203 */
[----:B------:R-:W-:Y:S01]  /*dbd0*/  ISETP.LT.AND P4, PT, R10, UR6, !P0 ;  /* 0x000000060a007c0c */ /* 0x000fe2000c781270 */
[----:B------:R-:W5:Y:S01]  /*dbe0*/  LDCU UR6, c[0x0][0x39c] ;  /* 0x00007380ff0677ac */ /* 0x000f620008000800 */
[----:B------:R-:W-:Y:S01]  /*dbf0*/  LOP3.LUT R10, R132, 0x60, RZ, 0xfc, !PT ;  /* 0x00000060840a7812 */ /* 0x000fe200078efcff */
[----:B------:R4:W-:Y:S01]  /*dc00*/  @P3 STG.E desc[UR22][R8.64], R104 ;  /* 0x0000006808003986 */ /* 0x0009e2000c101916 */
[----:B---3--:R-:W-:-:S02]  /*dc10*/  LEA R4, P6, R3, R0, 0x2 ;  /* 0x0000000003047211 */ /* 0x008fc400078c10ff */
[----:B-1----:R-:W-:Y:S01]  /*dc20*/  ISETP.LT.AND P3, PT, R10, UR4, !P0 ;  /* 0x000000040a007c0c */ /* 0x002fe2000c761270 */
[----:B------:R-:W1:Y:S01]  /*dc30*/  LDCU UR4, c[0x0][0x39c] ;  /* 0x00007380ff0477ac */ /* 0x000e620008000800 */
[----:B------:R-:W-:Y:S01]  /*dc40*/  LEA.HI.X.SX32 R5, R3, R2, 0x2, P6 ;  /* 0x0000000203057211 */ /* 0x000fe200030f16ff */
[----:B------:R-:W-:Y:S01]  /*dc50*/  IMAD R3, R133, 0x2, R11 ;  /* 0x0000000285037824 */ /* 0x000fe200078e020b */
[C---:B--2---:R-:W-:Y:S02]  /*dc60*/  LEA R6, P6, R11.reuse, R0, 0x2 ;  /* 0x000000000b067211 */ /* 0x044fe400078c10ff */
[----:B------:R-:W-:Y:S01]  /*dc70*/  LOP3.LUT R10, R132, 0x62, RZ, 0xfc, !PT ;  /* 0x00000062840a7812 */ /* 0x000fe200078efcff */
[----:B------:R-:W-:Y:S01]  /*dc80*/  @P2 STG.E desc[UR22][R4.64], R105 ;  /* 0x0000006904002986 */ /* 0x000fe2000c101916 */
[----:B------:R-:W-:Y:S01]  /*dc90*/  LEA.HI.X.SX32 R7, R11, R2, 0x2, P6 ;  /* 0x000000020b077211 */ /* 0x000fe200030f16ff */
[----:B------:R-:W-:Y:S01]  /*dca0*/  IMAD R13, R133, 0x2, R3 ;  /* 0x00000002850d7824 */ /* 0x000fe200078e0203 */
[----:B----4-:R-:W-:-:S02]  /*dcb0*/  LEA R8, P6, R3, R0, 0x2 ;  /* 0x0000000003087211 */ /* 0x010fc400078c10ff */
[----:B------:R-:W-:Y:S01]  /*dcc0*/  ISETP.LT.AND P2, PT, R10, UR5, !P0 ;  /* 0x000000050a007c0c */ /* 0x000fe2000c741270 */
[----:B------:R-:W2:Y:S01]  /*dcd0*/  LDCU UR5, c[0x0][0x39c] ;  /* 0x00007380ff0577ac */ /* 0x000ea20008000800 */
[C---:B------:R-:W-:Y:S01]  /*dce0*/  LOP3.LUT R11, R132.reuse, 0x64, RZ, 0xfc, !PT ;  /* 0x00000064840b7812 */ /* 0x040fe200078efcff */
[----:B------:R3:W-:Y:S01]  /*dcf0*/  @P5 STG.E desc[UR22][R6.64], R106 ;  /* 0x0000006a06005986 */ /* 0x0007e2000c101916 */
[----:B------:R-:W-:Y:S02]  /*dd00*/  LEA.HI.X.SX32 R9, R3, R2, 0x2, P6 ;  /* 0x0000000203097211 */ /* 0x000fe400030f16ff */
[----:B------:R-:W-:Y:S02]  /*dd10*/  LEA R10, P6, R13, R0, 0x2 ;  /* 0x000000000d0a7211 */ /* 0x000fe400078c10ff */
[----:B-----5:R-:W-:Y:S01]  /*dd20*/  ISETP.LT.AND P5, PT, R11, UR6, !P0 ;  /* 0x000000060b007c0c */ /* 0x020fe2000c7a1270 */
[----:B------:R-:W4:Y:S01]  /*dd30*/  LDCU UR6, c[0x0][0x39c] ;  /* 0x00007380ff0677ac */ /* 0x000f220008000800 */
[C---:B------:R-:W-:Y:S01]  /*dd40*/  LOP3.LUT R3, R132.reuse, 0x66, RZ, 0xfc, !PT ;  /* 0x0000006684037812 */ /* 0x040fe200078efcff */
[----:B------:R5:W-:Y:S01]  /*dd50*/  @P4 STG.E desc[UR22][R8.64], R107 ;  /* 0x0000006b08004986 */ /* 0x000be2000c101916 */
[----:B------:R-:W-:Y:S01]  /*dd60*/  LEA.HI.X.SX32 R11, R13, R2, 0x2, P6 ;  /* 0x000000020d0b7211 */ /* 0x000fe200030f16ff */
[----:B------:R-:W-:Y:S01]  /*dd70*/  IMAD R13, R133, 0x2, R13 ;  /* 0x00000002850d7824 */ /* 0x000fe200078e020d */
[----:B-1----:R-:W-:Y:S01]  /*dd80*/  ISETP.LT.AND P4, PT, R3, UR4, !P0 ;  /* 0x0000000403007c0c */ /* 0x002fe2000c781270 */
[----:B------:R-:W1:Y:S01]  /*dd90*/  LDCU UR4, c[0x0][0x39c] ;  /* 0x00007380ff0477ac */ /* 0x000e620008000800 */
[----:B---3--:R-:W-:Y:S01]  /*dda0*/  LOP3.LUT R7, R132, 0x68, RZ, 0xfc, !PT ;  /* 0x0000006884077812 */ /* 0x008fe200078efcff */
[----:B------:R3:W-:Y:S01]  /*ddb0*/  @P3 STG.E desc[UR22][R10.64], R112 ;  /* 0x000000700a003986 */ /* 0x0007e2000c101916 */
[----:B------:R-:W-:Y:S01]  /*ddc0*/  IMAD R3, R133, 0x2, R13 ;  /* 0x0000000285037824 */ /* 0x000fe200078e020d */
[----:B------:R-:W-:-:S04]  /*ddd0*/  LEA R4, P3, R13, R0, 0x2 ;  /* 0x000000000d047211 */ /* 0x000fc800078610ff */
[----:B------:R-:W-:Y:S02]  /*dde0*/  LEA.HI.X.SX32 R5, R13, R2, 0x2, P3 ;  /* 0x000000020d057211 */ /* 0x000fe400018f16ff */
[----:B------:R-:W-:Y:S02]  /*ddf0*/  LEA R6, P6, R3, R0, 0x2 ;  /* 0x0000000003067211 */ /* 0x000fe400078c10ff */
[----:B--2---:R-:W-:Y:S01]  /*de00*/  ISETP.LT.AND P3, PT, R7, UR5, !P0 ;  /* 0x0000000507007c0c */ /* 0x004fe2000c761270 */
[----:B------:R-:W2:Y:S01]  /*de10*/  LDCU UR5, c[0x0][0x39c] ;  /* 0x00007380ff0577ac */ /* 0x000ea20008000800 */
[----:B------:R-:W-:Y:S01]  /*de20*/  LEA.HI.X.SX32 R7, R3, R2, 0x2, P6 ;  /* 0x0000000203077211 */ /* 0x000fe200030f16ff */
[C---:B------:R-:W-:Y:S01]  /*de30*/  IMAD R3, R133.reuse, 0x2, R3 ;  /* 0x0000000285037824 */ /* 0x040fe200078e0203 */
[C---:B-----5:R-:W-:Y:S01]  /*de40*/  LOP3.LUT R8, R132.reuse, 0x6a, RZ, 0xfc, !PT ;  /* 0x0000006a84087812 */ /* 0x060fe200078efcff */
[----:B------:R5:W-:Y:S01]  /*de50*/  @P2 STG.E desc[UR22][R4.64], R113 ;  /* 0x0000007104002986 */ /* 0x000be2000c101916 */
[----:B---3--:R-:W-:Y:S01]  /*de60*/  LOP3.LUT R10, R132, 0x6c, RZ, 0xfc, !PT ;  /* 0x0000006c840a7812 */ /* 0x008fe200078efcff */
[----:B------:R-:W-:Y:S01]  /*de70*/  IMAD R11, R133, 0x2, R3 ;  /* 0x00000002850b7824 */ /* 0x000fe200078e0203 */
[----:B----4-:R-:W-:Y:S01]  /*de80*/  ISETP.LT.AND P2, PT, R8, UR6, !P0 ;  /* 0x0000000608007c0c */ /* 0x010fe2000c741270 */
[----:B------:R3:W-:Y:S01]  /*de90*/  @P5 STG.E desc[UR22][R6.64], R114 ;  /* 0x0000007206005986 */ /* 0x0007e2000c101916 */
[C---:B------:R-:W-:Y:S01]  /*dea0*/  LEA R8, P5, R3.reuse, R0, 0x2 ;  /* 0x0000000003087211 */ /* 0x040fe200078a10ff */
[----:B------:R-:W4:Y:S03]  /*deb0*/  LDCU UR6, c[0x0][0x39c] ;  /* 0x00007380ff0677ac */ /* 0x000f260008000800 */
[----:B------:R-:W-:Y:S01]  /*dec0*/  LEA.HI.X.SX32 R9, R3, R2, 0x2, P5 ;  /* 0x0000000203097211 */ /* 0x000fe200028f16ff */
[----:B------:R-:W-:Y:S01]  /*ded0*/  IMAD R3, R133, 0x2, R11 ;  /* 0x0000000285037824 */ /* 0x000fe200078e020b */
[----:B-1----:R-:W-:Y:S01]  /*dee0*/  ISETP.LT.AND P5, PT, R10, UR4, !P0 ;  /* 0x000000040a007c0c */ /* 0x002fe2000c7a1270 */
[----:B------:R-:W1:Y:S01]  /*def0*/  LDCU UR4, c[0x0][0x39c] ;  /* 0x00007380ff0477ac */ /* 0x000e620008000800 */
[----:B-----5:R-:W-:Y:S01]  /*df00*/  LOP3.LUT R5, R132, 0x6e, RZ, 0xfc, !PT ;  /* 0x0000006e84057812 */ /* 0x020fe200078efcff */
[----:B------:R5:W-:Y:S01]  /*df10*/  @P4 STG.E desc[UR22][R8.64], R115 ;  /* 0x0000007308004986 */ /* 0x000be2000c101916 */
[----:B------:R-:W-:-:S02]  /*df20*/  LEA R4, P6, R11, R0, 0x2 ;  /* 0x000000000b047211 */ /* 0x000fc400078c10ff */
[----:B--2---:R-:W-:Y:S01]  /*df30*/  ISETP.LT.AND P4, PT, R5, UR5, !P0 ;  /* 0x0000000505007c0c */ /* 0x004fe2000c781270 */
[----:B------:R-:W2:Y:S01]  /*df40*/  LDCU UR5, c[0x0][0x39c] ;  /* 0x00007380ff0577ac */ /* 0x000ea20008000800 */
[----:B------:R-:W-:Y:S01]  /*df50*/  LEA.HI.X.SX32 R5, R11, R2, 0x2, P6 ;  /* 0x000000020b057211 */ /* 0x000fe200030f16ff */
[----:B------:R-:W-:Y:S01]  /*df60*/  IMAD R11, R133, 0x2, R3 ;  /* 0x00000002850b7824 */ /* 0x000fe200078e0203 */
[C---:B---3--:R-:W-:Y:S02]  /*df70*/  LEA R6, P6, R3.reuse, R0, 0x2 ;  /* 0x0000000003067211 */ /* 0x048fe400078c10ff */
[----:B------:R-:W-:Y:S01]  /*df80*/  LOP3.LUT R10, R132, 0x70, RZ, 0xfc, !PT ;  /* 0x00000070840a7812 */ /* 0x000fe200078efcff */
[----:B------:R3:W-:Y:S01]  /*df90*/  @P3 STG.E desc[UR22][R4.64], R120 ;  /* 0x0000007804003986 */ /* 0x0007e2000c101916 */
[----:B------:R-:W-:Y:S02]  /*dfa0*/  LEA.HI.X.SX32 R7, R3, R2, 0x2, P6 ;  /* 0x0000000203077211 */ /* 0x000fe400030f16ff */
[----:B-----5:R-:W-:-:S02]  /*dfb0*/  LEA R8, P6, R11, R0, 0x2 ;  /* 0x000000000b087211 */ /* 0x020fc400078c10ff */
[C---:B------:R-:W-:Y:S01]  /*dfc0*/  LOP3.LUT R3, R132.reuse, 0x72, RZ, 0xfc, !PT ;  /* 0x0000007284037812 */ /* 0x040fe200078efcff */
[----:B------:R5:W-:Y:S01]  /*dfd0*/  @P2 STG.E desc[UR22][R6.64], R121 ;  /* 0x0000007906002986 */ /* 0x000be2000c101916 */
[----:B------:R-:W-:Y:S01]  /*dfe0*/  LEA.HI.X.SX32 R9, R11, R2, 0x2, P6 ;  /* 0x000000020b097211 */ /* 0x000fe200030f16ff */
[----:B------:R-:W-:Y:S01]  /*dff0*/  IMAD R11, R133, 0x2, R11 ;  /* 0x00000002850b7824 */ /* 0x000fe200078e020b */
[----:B-1----:R-:W-:Y:S01]  /*e000*/  ISETP.LT.AND P2, PT, R3, UR4, !P0 ;  /* 0x0000000403007c0c */ /* 0x002fe2000c741270 */
[----:B------:R-:W1:Y:S01]  /*e010*/  LDCU UR4, c[0x0][0x39c] ;  /* 0x00007380ff0477ac */ /* 0x000e620008000800 */
[----:B------:R-:W-:Y:S01]  /*e020*/  LOP3.LUT R3, R132, 0x74, RZ, 0xfc, !PT ;  /* 0x0000007484037812 */ /* 0x000fe200078efcff */
[----:B------:R1:W-:Y:S01]  /*e030*/  @P5 STG.E desc[UR22][R8.64], R122 ;  /* 0x0000007a08005986 */ /* 0x0003e2000c101916 */
[----:B----4-:R-:W-:Y:S01]  /*e040*/  ISETP.LT.AND P3, PT, R10, UR6, !P0 ;  /* 0x000000060a007c0c */ /* 0x010fe2000c761270 */
[----:B------:R-:W4:Y:S01]  /*e050*/  LDCU UR6, c[0x0][0x39c] ;  /* 0x00007380ff0677ac */ /* 0x000f220008000800 */
[----:B--2---:R-:W-:Y:S01]  /*e060*/  ISETP.LT.AND P5, PT, R3, UR5, !P0 ;  /* 0x0000000503007c0c */ /* 0x004fe2000c7a1270 */
[----:B------:R-:W-:Y:S01]  /*e070*/  IMAD R3, R133, 0x2, R11 ;  /* 0x0000000285037824 */ /* 0x000fe200078e020b */
[----:B---3--:R-:W-:Y:S01]  /*e080*/  LEA R4, P6, R11, R0, 0x2 ;  /* 0x000000000b047211 */ /* 0x008fe200078c10ff */
[----:B------:R-:W2:Y:S01]  /*e090*/  LDCU UR5, c[0x0][0x39c] ;  /* 0x00007380ff0577ac */ /* 0x000ea20008000800 */
[----:B------:R-:W-:-:S02]  /*e0a0*/  LOP3.LUT R10, R132, 0x76, RZ, 0xfc, !PT ;  /* 0x00000076840a7812 */ /* 0x000fc400078efcff */
[----:B------:R-:W-:Y:S01]  /*e0b0*/  LEA.HI.X.SX32 R5, R11, R2, 0x2, P6 ;  /* 0x000000020b057211 */ /* 0x000fe200030f16ff */
[----:B------:R-:W-:Y:S01]  /*e0c0*/  IMAD R11, R133, 0x2, R3 ;  /* 0x00000002850b7824 */ /* 0x000fe200078e0203 */
[----:B-----5:R-:W-:-:S03]  /*e0d0*/  LEA R6, P6, R3, R0, 0x2 ;  /* 0x0000000003067211 */ /* 0x020fc600078c10ff */
[----:B------:R3:W-:Y:S01]  /*e0e0*/  @P4 STG.E desc[UR22][R4.64], R123 ;  /* 0x0000007b04004986 */ /* 0x0007e2000c101916 */
[----:B------:R-:W-:Y:S02]  /*e0f0*/  LEA.HI.X.SX32 R7, R3, R2, 0x2, P6 ;  /* 0x0000000203077211 */ /* 0x000fe400030f16ff */
[C---:B-1----:R-:W-:Y:S02]  /*e100*/  LEA R8, P6, R11.reuse, R0, 0x2 ;  /* 0x000000000b087211 */ /* 0x042fe400078c10ff */
[----:B------:R-:W-:Y:S01]  /*e110*/  ISETP.LT.AND P4, PT, R10, UR4, !P0 ;  /* 0x000000040a007c0c */ /* 0x000fe2000c781270 */
[----:B------:R-:W1:Y:S01]  /*e120*/  LDCU UR4, c[0x0][0x39c] ;  /* 0x00007380ff0477ac */ /* 0x000e620008000800 */
[----:B------:R-:W-:Y:S01]  /*e130*/  LEA.HI.X.SX32 R9, R11, R2, 0x2, P6 ;  /* 0x000000020b097211 */ /* 0x000fe200030f16ff */
[----:B------:R-:W-:Y:S01]  /*e140*/  IMAD R11, R133, 0x2, R11 ;  /* 0x00000002850b7824 */ /* 0x000fe200078e020b */
[C---:B------:R-:W-:Y:S01]  /*e150*/  LOP3.LUT R3, R132.reuse, 0x78, RZ, 0xfc, !PT ;  /* 0x0000007884037812 */ /* 0x040fe200078efcff */
[----:B------:R5:W-:Y:S01]  /*e160*/  @P3 STG.E desc[UR22][R6.64], R92 ;  /* 0x0000005c06003986 */ /* 0x000be2000c101916 */
[----:B------:R-:W-:-:S02]  /*e170*/  LOP3.LUT R10, R132, 0x7a, RZ, 0xfc, !PT ;  /* 0x0000007a840a7812 */ /* 0x000fc400078efcff */
[----:B----4-:R-:W-:Y:S01]  /*e180*/  ISETP.LT.AND P3, PT, R3, UR6, !P0 ;  /* 0x0000000603007c0c */ /* 0x010fe2000c761270 */
[----:B------:R-:W-:Y:S01]  /*e190*/  IMAD R3, R133, 0x2, R11 ;  /* 0x0000000285037824 */ /* 0x000fe200078e020b */
[C---:B---3--:R-:W-:Y:S01]  /*e1a0*/  LEA R4, P6, R11.reuse, R0, 0x2 ;  /* 0x000000000b047211 */ /* 0x048fe200078c10ff */
[----:B------:R-:W3:Y:S01]  /*e1b0*/  LDCU UR6, c[0x0][0x39c] ;  /* 0x00007380ff0677ac */ /* 0x000ee20008000800 */
[----:B------:R4:W-:Y:S01]  /*e1c0*/  @P2 STG.E desc[UR22][R8.64], R93 ;  /* 0x0000005d08002986 */ /* 0x0009e2000c101916 */
[----:B--2---:R-:W-:Y:S02]  /*e1d0*/  ISETP.LT.AND P2, PT, R10, UR5, !P0 ;  /* 0x000000050a007c0c */ /* 0x004fe4000c741270 */
[----:B------:R-:W-:Y:S01]  /*e1e0*/  LEA.HI.X.SX32 R5, R11, R2, 0x2, P6 ;  /* 0x000000020b057211 */ /* 0x000fe200030f16ff */
[----:B------:R-:W-:Y:S01]  /*e1f0*/  IMAD R11, R133, 0x2, R3 ;  /* 0x00000002850b7824 */ /* 0x000fe200078e0203 */
[C---:B-----5:R-:W-:Y:S01]  /*e200*/  LEA R6, P6, R3.reuse, R0, 0x2 ;  /* 0x0000000003067211 */ /* 0x060fe200078c10ff */
[----:B------:R-:W2:Y:S01]  /*e210*/  LDCU UR5, c[0x0][0x39c] ;  /* 0x00007380ff0577ac */ /* 0x000ea20008000800 */
        /* <DEDUP_REMOVED lines=10> */
[----:B---3--:R-:W-:Y:S01]  /*e2c0*/  ISETP.LT.AND P4, PT, R12, UR6, !P0 ;  /* 0x000000060c007c0c */ /* 0x008fe2000c781270 */
[----:B------:R-:W-:Y:S01]  /*e2d0*/  @P3 STG.E desc[UR22][R8.64], R16 ;  /* 0x0000001008003986 */ /* 0x000fe2000c101916 */
[----:B------:R-:W-:Y:S01]  /*e2e0*/  LEA.HI.X.SX32 R11, R3, R2, 0x2, P6 ;  /* 0x00000002030b7211 */ /* 0x000fe200030f16ff */
[C---:B------:R-:W-:Y:S01]  /*e2f0*/  IMAD R3, R133.reuse, 0x2, R3 ;  /* 0x0000000285037824 */ /* 0x040fe200078e0203 */
[C---:B------:R-:W-:Y:S01]  /*e300*/  LOP3.LUT R12, R132.reuse, 0x80, RZ, 0xfc, !PT ;  /* 0x00000080840c7812 */ /* 0x040fe200078efcff */
[----:B------:R-:W3:Y:S01]  /*e310*/  LDCU UR6, c[0x0][0x39c] ;  /* 0x00007380ff0677ac */ /* 0x000ee20008000800 */
[----:B----4-:R-:W-:Y:S01]  /*e320*/  LOP3.LUT R7, R132, 0x82, RZ, 0xfc, !PT ;  /* 0x0000008284077812 */ /* 0x010fe200078efcff */
[----:B------:R-:W-:Y:S01]  /*e330*/  IMAD R13, R133, 0x2, R3 ;  /* 0x00000002850d7824 */ /* 0x000fe200078e0203 */
[----:B--2---:R-:W-:Y:S01]  /*e340*/  ISETP.LT.AND P3, PT, R12, UR5, !P0 ;  /* 0x000000050c007c0c */ /* 0x004fe2000c761270 */
        /* <DEDUP_REMOVED lines=11> */
[----:B--2---:R-:W-:Y:S01]  /*e400*/  LOP3.LUT R10, R132, 0x86, RZ, 0xfc, !PT ;  /* 0x00000086840a7812 */ /* 0x004fe200078efcff */
[----:B------:R2:W-:Y:S01]  /*e410*/  @P4 STG.E desc[UR22][R6.64], R19 ;  /* 0x0000001306004986 */ /* 0x0005e2000c101916 */
[----:B------:R-:W-:-:S02]  /*e420*/  LEA R8, P4, R13, R0, 0x2 ;  /* 0x000000000d087211 */ /* 0x000fc400078810ff */
[----:B---3--:R-:W-:Y:S01]  /*e430*/  ISETP.LT.AND P5, PT, R3, UR6, !P0 ;  /* 0x0000000603007c0c */ /* 0x008fe2000c7a1270 */
[----:B------:R-:W3:Y:S01]  /*e440*/  LDCU UR6, c[0x0][0x39c] ;  /* 0x00007380ff0677ac */ /* 0x000ee20008000800 */
[----:B------:R-:W-:Y:S01]  /*e450*/  IMAD R3, R133, 0x2, R13 ;  /* 0x0000000285037824 */ /* 0x000fe200078e020d */
[----:B------:R-:W-:Y:S02]  /*e460*/  LEA.HI.X.SX32 R9, R13, R2, 0x2, P4 ;  /* 0x000000020d097211 */ /* 0x000fe400020f16ff */
[----:B----4-:R-:W-:Y:S01]  /*e470*/  ISETP.LT.AND P4, PT, R10, UR5, !P0 ;  /* 0x000000050a007c0c */ /* 0x010fe2000c781270 */
[----:B------:R-:W4:Y:S01]  /*e480*/  LDCU UR5, c[0x0][0x39c] ;  /* 0x00007380ff0577ac */ /* 0x000f220008000800 */
[----:B-----5:R-:W-:Y:S01]  /*e490*/  LOP3.LUT R5, R132, 0x88, RZ, 0xfc, !PT ;  /* 0x0000008884057812 */ /* 0x020fe200078efcff */
[----:B------:R5:W-:Y:S01]  /*e4a0*/  @P3 STG.E desc[UR22][R8.64], R156 ;  /* 0x0000009c08003986 */ /* 0x000be2000c101916 */
[----:B------:R-:W-:Y:S01]  /*e4b0*/  LEA R4, P6, R3, R0, 0x2 ;  /* 0x0000000003047211 */ /* 0x000fe200078c10ff */
[----:B--2---:R-:W-:Y:S01]  /*e4c0*/  IMAD R7, R133, 0x2, R3 ;  /* 0x0000000285077824 */ /* 0x004fe200078e0203 */
        /* <DEDUP_REMOVED lines=9> */
[----:B-----5:R-:W-:Y:S01]  /*e560*/  LOP3.LUT R8, R132, 0x8c, RZ, 0xfc, !PT ;  /* 0x0000008c84087812 */ /* 0x020fe200078efcff */
[----:B------:R5:W-:Y:S01]  /*e570*/  @P5 STG.E desc[UR22][R6.64], R158 ;  /* 0x0000009e06005986 */ /* 0x000be2000c101916 */
[----:B---3--:R-:W-:Y:S01]  /*e580*/  ISETP.LT.AND P2, PT, R11, UR6, !P0 ;  /* 0x000000060b007c0c */ /* 0x008fe2000c741270 */
[----:B------:R-:W3:Y:S01]  /*e590*/  LDCU UR6, c[0x0][0x39c] ;  /* 0x00007380ff0677ac */ /* 0x000ee20008000800 */
[----:B------:R-:W-:Y:S01]  /*e5a0*/  LEA.HI.X.SX32 R11, R3, R2, 0x2, P6 ;  /* 0x00000002030b7211 */ /* 0x000fe200030f16ff */
[C---:B------:R-:W-:Y:S01]  /*e5b0*/  IMAD R3, R133.reuse, 0x2, R3 ;  /* 0x0000000285037824 */ /* 0x040fe200078e0203 */
[----:B----4-:R-:W-:Y:S01]  /*e5c0*/  ISETP.LT.AND P5, PT, R8, UR5, !P0 ;  /* 0x0000000508007c0c */ /* 0x010fe2000c7a1270 */
[----:B------:R-:W4:Y:S01]  /*e5d0*/  LDCU UR5, c[0x0][0x39c] ;  /* 0x00007380ff0577ac */ /* 0x000f220008000800 */
[----:B------:R-:W-:Y:S01]  /*e5e0*/  LOP3.LUT R8, R132, 0x8e, RZ, 0xfc, !PT ;  /* 0x0000008e84087812 */ /* 0x000fe200078efcff */
[----:B------:R-:W-:Y:S01]  /*e5f0*/  IMAD R9, R133, 0x2, R3 ;  /* 0x0000000285097824 */ /* 0x000fe200078e0203 */
[C---:B--2---:R-:W-:Y:S01]  /*e600*/  LEA R4, P6, R3.reuse, R0, 0x2 ;  /* 0x0000000003047211 */ /* 0x044fe200078c10ff */
[----:B------:R2:W-:Y:S01]  /*e610*/  @P4 STG.E desc[UR22][R10.64], R159 ;  /* 0x0000009f0a004986 */ /* 0x0005e2000c101916 */
[----:B-1----:R-:W-:Y:S01]  /*e620*/  ISETP.LT.AND P4, PT, R8, UR4, !P0 ;  /* 0x0000000408007c0c */ /* 0x002fe2000c781270 */
[----:B------:R-:W1:Y:S01]  /*e630*/  LDCU UR4, c[0x0][0x39c] ;  /* 0x00007380ff0477ac */ /* 0x000e620008000800 */
[----:B------:R-:W-:Y:S01]  /*e640*/  LEA.HI.X.SX32 R5, R3, R2, 0x2, P6 ;  /* 0x0000000203057211 */ /* 0x000fe200030f16ff */
[----:B------:R-:W-:Y:S01]  /*e650*/  IMAD R3, R133, 0x2, R9 ;  /* 0x0000000285037824 */ /* 0x000fe200078e0209 */
[----:B-----5:R-:W-:-:S02]  /*e660*/  LEA R6, P6, R9, R0, 0x2 ;  /* 0x0000000009067211 */ /* 0x020fc400078c10ff */
[C---:B------:R-:W-:Y:S01]  /*e670*/  LOP3.LUT R12, R132.reuse, 0x90, RZ, 0xfc, !PT ;  /* 0x00000090840c7812 */ /* 0x040fe200078efcff */
[----:B------:R5:W-:Y:S01]  /*e680*/  @P3 STG.E desc[UR22][R4.64], R164 ;  /* 0x000000a404003986 */ /* 0x000be2000c101916 */
[----:B------:R-:W-:Y:S02]  /*e690*/  LEA.HI.X.SX32 R7, R9, R2, 0x2, P6 ;  /* 0x0000000209077211 */ /* 0x000fe400030f16ff */
[C---:B------:R-:W-:Y:S02]  /*e6a0*/  LEA R8, P6, R3.reuse, R0, 0x2 ;  /* 0x0000000003087211 */ /* 0x040fe400078c10ff */
[----:B--2---:R-:W-:Y:S01]  /*e6b0*/  LOP3.LUT R10, R132, 0x92, RZ, 0xfc, !PT ;  /* 0x00000092840a7812 */ /* 0x004fe200078efcff */
[----:B------:R2:W-:Y:S01]  /*e6c0*/  @P2 STG.E desc[UR22][R6.64], R165 ;  /* 0x000000a506002986 */ /* 0x0005e2000c101916 */
[----:B----4-:R-:W-:Y:S01]  /*e6d0*/  ISETP.LT.AND P3, PT, R12, UR5, !P0 ;  /* 0x000000050c007c0c */ /* 0x010fe2000c761270 */
[----:B------:R-:W4:Y:S01]  /*e6e0*/  LDCU UR5, c[0x0][0x39c] ;  /* 0x00007380ff0577ac */ /* 0x000f220008000800 */
[----:B------:R-:W-:Y:S01]  /*e6f0*/  LEA.HI.X.SX32 R9, R3, R2, 0x2, P6 ;  /* 0x0000000203097211 */ /* 0x000fe200030f16ff */
[C---:B------:R-:W-:Y:S01]  /*e700*/  IMAD R3, R133.reuse, 0x2, R3 ;  /* 0x0000000285037824 */ /* 0x040fe200078e0203 */
[----:B---3--:R-:W-:Y:S01]  /*e710*/  ISETP.LT.AND P2, PT, R10, UR6, !P0 ;  /* 0x000000060a007c0c */ /* 0x008fe2000c741270 */
[----:B------:R-:W3:Y:S01]  /*e720*/  LDCU UR6, c[0x0][0x39c] ;  /* 0x00007380ff0677ac */ /* 0x000ee20008000800 */
[----:B------:R-:W-:Y:S01]  /*e730*/  LOP3.LUT R10, R132, 0x94, RZ, 0xfc, !PT ;  /* 0x00000094840a7812 */ /* 0x000fe200078efcff */
[----:B------:R-:W-:Y:S01]  /*e740*/  IMAD R11, R133, 0x2, R3 ;  /* 0x00000002850b7824 */ /* 0x000fe200078e0203 */
[C---:B-----5:R-:W-:Y:S01]  /*e750*/  LEA R4, P6, R3.reuse, R0, 0x2 ;  /* 0x0000000003047211 */ /* 0x060fe200078c10ff */
[----:B------:R5:W-:Y:S01]  /*e760*/  @P5 STG.E desc[UR22][R8.64], R166 ;  /* 0x000000a608005986 */ /* 0x000be2000c101916 */
[----:B-1----:R-:W-:Y:S01]  /*e770*/  ISETP.LT.AND P5, PT, R10, UR4, !P0 ;  /* 0x000000040a007c0c */ /* 0x002fe2000c7a1270 */
[----:B------:R-:W1:Y:S01]  /*e780*/  LDCU UR4, c[0x0][0x39c] ;  /* 0x00007380ff0477ac */ /* 0x000e620008000800 */
[----:B------:R-:W-:Y:S01]  /*e790*/  LEA.HI.X.SX32 R5, R3, R2, 0x2, P6 ;  /* 0x0000000203057211 */ /* 0x000fe200030f16ff */
[----:B------:R-:W-:Y:S01]  /*e7a0*/  IMAD R3, R133, 0x2, R11 ;  /* 0x0000000285037824 */ /* 0x000fe200078e020b */
[----:B--2---:R-:W-:-:S02]  /*e7b0*/  LEA R6, P6, R11, R0, 0x2 ;  /* 0x000000000b067211 */ /* 0x004fc400078c10ff */
[----:B------:R-:W-:Y:S01]  /*e7c0*/  LOP3.LUT R10, R132, 0x96, RZ, 0xfc, !PT ;  /* 0x00000096840a7812 */ /* 0x000fe200078efcff */
[----:B------:R-:W-:Y:S01]  /*e7d0*/  IMAD R13, R133, 0x2, R3 ;  /* 0x00000002850d7824 */ /* 0x000fe200078e0203 */
[----:B------:R-:W-:Y:S01]  /*e7e0*/  LEA.HI.X.SX32 R7, R11, R2, 0x2, P6 ;  /* 0x000000020b077211 */ /* 0x000fe200030f16ff */
[----:B------:R-:W-:Y:S01]  /*e7f0*/  @P4 STG.E desc[UR22][R4.64], R167 ;  /* 0x000000a704004986 */ /* 0x000fe2000c101916 */
[----:B----4-:R-:W-:Y:S01]  /*e800*/  ISETP.LT.AND P4, PT, R10, UR5, !P0 ;  /* 0x000000050a007c0c */ /* 0x010fe2000c781270 */
[----:B------:R-:W2:Y:S01]  /*e810*/  LDCU UR5, c[0x0][0x39c] ;  /* 0x00007380ff0577ac */ /* 0x000ea20008000800 */
[C---:B-----5:R-:W-:Y:S01]  /*e820*/  LEA R8, P6, R3.reuse, R0, 0x2 ;  /* 0x0000000003087211 */ /* 0x060fe200078c10ff */
[----:B------:R4:W-:Y:S01]  /*e830*/  @P3 STG.E desc[UR22][R6.64], R28 ;  /* 0x0000001c06003986 */ /* 0x0009e2000c101916 */
[----:B------:R-:W-:Y:S02]  /*e840*/  LOP3.LUT R11, R132, 0x98, RZ, 0xfc, !PT ;  /* 0x00000098840b7812 */ /* 0x000fe400078efcff */
[----:B------:R-:W-:-:S02]  /*e850*/  LEA.HI.X.SX32 R9, R3, R2, 0x2, P6 ;  /* 0x0000000203097211 */ /* 0x000fc400030f16ff */
[----:B------:R-:W-:Y:S02]  /*e860*/  LEA R10, P6, R13, R0, 0x2 ;  /* 0x000000000d0a7211 */ /* 0x000fe400078c10ff */
[----:B---3--:R-:W-:Y:S01]  /*e870*/  ISETP.LT.AND P3, PT, R11, UR6, !P0 ;  /* 0x000000060b007c0c */ /* 0x008fe2000c761270 */
[----:B------:R-:W3:Y:S01]  /*e880*/  LDCU UR6, c[0x0][0x39c] ;  /* 0x00007380ff0677ac */ /* 0x000ee20008000800 */
[C---:B------:R-:W-:Y:S01]  /*e890*/  LOP3.LUT R3, R132.reuse, 0x9a, RZ, 0xfc, !PT ;  /* 0x0000009a84037812 */ /* 0x040fe200078efcff */
[----:B------:R5:W-:Y:S01]  /*e8a0*/  @P2 STG.E desc[UR22][R8.64], R29 ;  /* 0x0000001d08002986 */ /* 0x000be2000c101916 */
[----:B------:R-:W-:Y:S01]  /*e8b0*/  LEA.HI.X.SX32 R11, R13, R2, 0x2, P6 ;  /* 0x000000020d0b7211 */ /* 0x000fe200030f16ff */
[----:B------:R-:W-:Y:S01]  /*e8c0*/  IMAD R13, R133, 0x2, R13 ;  /* 0x00000002850d7824 */ /* 0x000fe200078e020d */
[----:B-1----:R-:W-:Y:S01]  /*e8d0*/  ISETP.LT.AND P2, PT, R3, UR4, !P0 ;  /* 0x0000000403007c0c */ /* 0x002fe2000c741270 */
[----:B------:R-:W1:Y:S01]  /*e8e0*/  LDCU UR4, c[0x0][0x39c] ;  /* 0x00007380ff0477ac */ /* 0x000e620008000800 */
[----:B----4-:R-:W-:Y:S01]  /*e8f0*/  LOP3.LUT R7, R132, 0x9c, RZ, 0xfc, !PT ;  /* 0x0000009c84077812 */ /* 0x010fe200078efcff */
[----:B------:R-:W-:Y:S01]  /*e900*/  IMAD R3, R133, 0x2, R13 ;  /* 0x0000000285037824 */ /* 0x000fe200078e020d */
[----:B------:R4:W-:Y:S01]  /*e910*/  @P5 STG.E desc[UR22][R10.64], R30 ;  /* 0x0000001e0a005986 */ /* 0x0009e2000c101916 */
[----:B------:R-:W-:-:S02]  /*e920*/  LEA R4, P5, R13, R0, 0x2 ;  /* 0x000000000d047211 */ /* 0x000fc400078a10ff */
[C---:B------:R-:W-:Y:S02]  /*e930*/  LOP3.LUT R12, R132.reuse, 0xb2, RZ, 0xfc, !PT ;  /* 0x000000b2840c7812 */ /* 0x040fe400078efcff */
[----:B------:R-:W-:Y:S02]  /*e940*/  LEA R6, P6, R3, R0, 0x2 ;  /* 0x0000000003067211 */ /* 0x000fe400078c10ff */
[-C--:B------:R-:W-:Y:S02]  /*e950*/  LEA.HI.X.SX32 R5, R13, R2.reuse, 0x2, P5 ;  /* 0x000000020d057211 */ /* 0x080fe400028f16ff */
[----:B--2---:R-:W-:Y:S01]  /*e960*/  ISETP.LT.AND P5, PT, R7, UR5, !P0 ;  /* 0x0000000507007c0c */ /* 0x004fe2000c7a1270 */
[----:B------:R-:W2:Y:S01]  /*e970*/  LDCU UR5, c[0x0][0x39c] ;  /* 0x00007380ff0577ac */ /* 0x000ea20008000800 */
[----:B------:R-:W-:Y:S01]  /*e980*/  LEA.HI.X.SX32 R7, R3, R2, 0x2, P6 ;  /* 0x0000000203077211 */ /* 0x000fe200030f16ff */
[C---:B------:R-:W-:Y:S01]  /*e990*/  IMAD R3, R133.reuse, 0x2, R3 ;  /* 0x0000000285037824 */ /* 0x040fe200078e0203 */
[C---:B-----5:R-:W-:Y:S01]  /*e9a0*/  LOP3.LUT R8, R132.reuse, 0x9e, RZ, 0xfc, !PT ;  /* 0x0000009e84087812 */ /* 0x060fe200078efcff */
[----:B------:R5:W-:Y:S01]  /*e9b0*/  @P4 STG.E desc[UR22][R4.64], R31 ;  /* 0x0000001f04004986 */ /* 0x000be2000c101916 */
[----:B----4-:R-:W-:Y:S01]  /*e9c0*/  LOP3.LUT R10, R132, 0xa0, RZ, 0xfc, !PT ;  /* 0x000000a0840a7812 */ /* 0x010fe200078efcff */
[----:B------:R-:W-:Y:S01]  /*e9d0*/  IMAD R11, R133, 0x2, R3 ;  /* 0x00000002850b7824 */ /* 0x000fe200078e0203 */
[----:B---3--:R-:W-:Y:S01]  /*e9e0*/  ISETP.LT.AND P4, PT, R8, UR6, !P0 ;  /* 0x0000000608007c0c */ /* 0x008fe2000c781270 */
[----:B------:R3:W-:Y:S01]  /*e9f0*/  @P3 STG.E desc[UR22][R6.64], R36 ;  /* 0x0000002406003986 */ /* 0x0007e2000c101916 */
[----:B------:R-:W-:Y:S01]  /*ea00*/  LEA R8, P3, R3, R0, 0x2 ;  /* 0x0000000003087211 */ /* 0x000fe200078610ff */
[----:B------:R-:W4:Y:S01]  /*ea10*/  LDCU UR6, c[0x0][0x39c] ;  /* 0x00007380ff0677ac */ /* 0x000f220008000800 */
[----:B------:R-:W-:-:S02]  /*ea20*/  LOP3.LUT R16, R132, 0xfa, RZ, 0xfc, !PT ;  /* 0x000000fa84107812 */ /* 0x000fc400078efcff */
[----:B------:R-:W-:Y:S01]  /*ea30*/  LEA.HI.X.SX32 R9, R3, R2, 0x2, P3 ;  /* 0x0000000203097211 */ /* 0x000fe200018f16ff */
[----:B------:R-:W-:Y:S01]  /*ea40*/  IMAD R3, R133, 0x2, R11 ;  /* 0x0000000285037824 */ /* 0x000fe200078e020b */
[----:B-1----:R-:W-:Y:S01]  /*ea50*/  ISETP.LT.AND P3, PT, R10, UR4, !P0 ;  /* 0x000000040a007c0c */ /* 0x002fe2000c761270 */
[----:B------:R-:W1:Y:S01]  /*ea60*/  LDCU UR4, c[0x0][0x39c] ;  /* 0x00007380ff0477ac */ /* 0x000e620008000800 */
[----:B-----5:R-:W-:Y:S01]  /*ea70*/  LOP3.LUT R5, R132, 0xa2, RZ, 0xfc, !PT ;  /* 0x000000a284057812 */ /* 0x020fe200078efcff */
[----:B------:R5:W-:Y:S01]  /*ea80*/  @P2 STG.E desc[UR22][R8.64], R37 ;  /* 0x0000002508002986 */ /* 0x000be2000c101916 */
[----:B------:R-:W-:Y:S01]  /*ea90*/  LEA R4, P6, R11, R0, 0x2 ;  /* 0x000000000b047211 */ /* 0x000fe200078c10ff */
[----:B------:R-:W-:Y:S01]  /*eaa0*/  IMAD R13, R133, 0x2, R3 ;  /* 0x00000002850d7824 */ /* 0x000fe200078e0203 */
[----:B--2---:R-:W-:Y:S01]  /*eab0*/  ISETP.LT.AND P2, PT, R5, UR5, !P0 ;  /* 0x0000000505007c0c */ /* 0x004fe2000c741270 */
[----:B------:R-:W2:Y:S01]  /*eac0*/  LDCU UR5, c[0x0][0x39c] ;  /* 0x00007380ff0577ac */ /* 0x000ea20008000800 */
[----:B------:R-:W-:-:S02]  /*ead0*/  LEA.HI.X.SX32 R5, R11, R2, 0x2, P6 ;  /* 0x000000020b057211 */ /* 0x000fc400030f16ff */
[C---:B---3--:R-:W-:Y:S02]  /*eae0*/  LEA R6, P6, R3.reuse, R0, 0x2 ;  /* 0x0000000003067211 */ /* 0x048fe400078c10ff */
[C---:B------:R-:W-:Y:S01]  /*eaf0*/  LOP3.LUT R11, R132.reuse, 0xa4, RZ, 0xfc, !PT ;  /* 0x000000a4840b7812 */ /* 0x040fe200078efcff */
[----:B------:R3:W-:Y:S01]  /*eb00*/  @P5 STG.E desc[UR22][R4.64], R38 ;  /* 0x0000002604005986 */ /* 0x0007e2000c101916 */
[----:B------:R-:W-:Y:S02]  /*eb10*/  LEA.HI.X.SX32 R7, R3, R2, 0x2, P6 ;  /* 0x0000000203077211 */ /* 0x000fe400030f16ff */
[----:B------:R-:W-:Y:S02]  /*eb20*/  LEA R10, P6, R13, R0, 0x2 ;  /* 0x000000000d0a7211 */ /* 0x000fe400078c10ff */
[C---:B------:R-:W-:Y:S01]  /*eb30*/  LOP3.LUT R3, R132.reuse, 0xa6, RZ, 0xfc, !PT ;  /* 0x000000a684037812 */ /* 0x040fe200078efcff */
[----:B------:R2:W-:Y:S01]  /*eb40*/  @P4 STG.E desc[UR22][R6.64], R39 ;  /* 0x0000002706004986 */ /* 0x0005e2000c101916 */
[----:B----4-:R-:W-:Y:S01]  /*eb50*/  ISETP.LT.AND P5, PT, R11, UR6, !P0 ;  /* 0x000000060b007c0c */ /* 0x010fe2000c7a1270 */
[----:B------:R-:W4:Y:S01]  /*eb60*/  LDCU UR6, c[0x0][0x39c] ;  /* 0x00007380ff0677ac */ /* 0x000f220008000800 */
[----:B------:R-:W-:Y:S01]  /*eb70*/  LEA.HI.X.SX32 R11, R13, R2, 0x2, P6 ;  /* 0x000000020d0b7211 */ /* 0x000fe200030f16ff */
[----:B------:R-:W-:Y:S01]  /*eb80*/  IMAD R13, R133, 0x2, R13 ;  /* 0x00000002850d7824 */ /* 0x000fe200078e020d */
[----:B-1----:R-:W-:Y:S01]  /*eb90*/  ISETP.LT.AND P4, PT, R3, UR4, !P0 ;  /* 0x0000000403007c0c */ /* 0x002fe2000c781270 */
[----:B------:R-:W1:Y:S01]  /*eba0*/  LDCU UR4, c[0x0][0x39c] ;  /* 0x00007380ff0477ac */ /* 0x000e620008000800 */
[----:B-----5:R-:W-:Y:S01]  /*ebb0*/  LOP3.LUT R8, R132, 0xa8, RZ, 0xfc, !PT ;  /* 0x000000a884087812 */ /* 0x020fe200078efcff */
[----:B------:R-:W-:Y:S01]  /*ebc0*/  IMAD R3, R133, 0x2, R13 ;  /* 0x0000000285037824 */ /* 0x000fe200078e020d */
[C---:B---3--:R-:W-:Y:S01]  /*ebd0*/  LEA R4, P6, R13.reuse, R0, 0x2 ;  /* 0x000000000d047211 */ /* 0x048fe200078c10ff */
[----:B------:R3:W-:Y:S01]  /*ebe0*/  @P3 STG.E desc[UR22][R10.64], R44 ;  /* 0x0000002c0a003986 */ /* 0x0007e2000c101916 */
[----:B--2---:R-:W-:Y:S01]  /*ebf0*/  ISETP.LT.AND P3, PT, R8, UR5, !P0 ;  /* 0x0000000508007c0c */ /* 0x004fe2000c761270 */
[----:B------:R-:W2:Y:S01]  /*ec00*/  LDCU UR5, c[0x0][0x39c] ;  /* 0x00007380ff0577ac */ /* 0x000ea20008000800 */
[----:B------:R-:W-:Y:S01]  /*ec10*/  LEA.HI.X.SX32 R5, R13, R2, 0x2, P6 ;  /* 0x000000020d057211 */ /* 0x000fe200030f16ff */
[----:B------:R-:W-:Y:S01]  /*ec20*/  IMAD R13, R133, 0x2, R3 ;  /* 0x00000002850d7824 */ /* 0x000fe200078e0203 */
[----:B------:R-:W-:-:S02]  /*ec30*/  LEA R6, P6, R3, R0, 0x2 ;  /* 0x0000000003067211 */ /* 0x000fc400078c10ff */
[C---:B------:R-:W-:Y:S01]  /*ec40*/  LOP3.LUT R9, R132.reuse, 0xaa, RZ, 0xfc, !PT ;  /* 0x000000aa84097812 */ /* 0x040fe200078efcff */
[----:B------:R5:W-:Y:S01]  /*ec50*/  @P2 STG.E desc[UR22][R4.64], R45 ;  /* 0x0000002d04002986 */ /* 0x000be2000c101916 */
[----:B------:R-:W-:Y:S02]  /*ec60*/  LEA.HI.X.SX32 R7, R3, R2, 0x2, P6 ;  /* 0x0000000203077211 */ /* 0x000fe400030f16ff */
[----:B------:R-:W-:Y:S02]  /*ec70*/  LEA R8, P6, R13, R0, 0x2 ;  /* 0x000000000d087211 */ /* 0x000fe400078c10ff */
[C---:B------:R-:W-:Y:S01]  /*ec80*/  LOP3.LUT R3, R132.reuse, 0xac, RZ, 0xfc, !PT ;  /* 0x000000ac84037812 */ /* 0x040fe200078efcff */
[----:B------:R2:W-:Y:S01]  /*ec90*/  @P5 STG.E desc[UR22][R6.64], R46 ;  /* 0x0000002e06005986 */ /* 0x0005e2000c101916 */
[----:B-1----:R-:W-:Y:S01]  /*eca0*/  ISETP.LT.AND P2, PT, R9, UR4, !P0 ;  /* 0x0000000409007c0c */ /* 0x002fe2000c741270 */
[----:B------:R-:W1:Y:S01]  /*ecb0*/  LDCU UR4, c[0x0][0x39c] ;  /* 0x00007380ff0477ac */ /* 0x000e620008000800 */
[----:B------:R-:W-:Y:S01]  /*ecc0*/  LEA.HI.X.SX32 R9, R13, R2, 0x2, P6 ;  /* 0x000000020d097211 */ /* 0x000fe200030f16ff */
[----:B------:R-:W-:Y:S01]  /*ecd0*/  IMAD R13, R133, 0x2, R13 ;  /* 0x00000002850d7824 */ /* 0x000fe200078e020d */
[----:B----4-:R-:W-:Y:S01]  /*ece0*/  ISETP.LT.AND P5, PT, R3, UR6, !P0 ;  /* 0x0000000603007c0c */ /* 0x010fe2000c7a1270 */
[----:B------:R-:W4:Y:S01]  /*ecf0*/  LDCU UR6, c[0x0][0x39c] ;  /* 0x00007380ff0677ac */ /* 0x000f220008000800 */
[----:B---3--:R-:W-:Y:S01]  /*ed00*/  LOP3.LUT R10, R132, 0xae, RZ, 0xfc, !PT ;  /* 0x000000ae840a7812 */ /* 0x008fe200078efcff */
[----:B------:R-:W-:Y:S01]  /*ed10*/  IMAD R3, R133, 0x2, R13 ;  /* 0x0000000285037824 */ /* 0x000fe200078e020d */
[----:B-----5:R-:W-:Y:S01]  /*ed20*/  LEA R4, P6, R13, R0, 0x2 ;  /* 0x000000000d047211 */ /* 0x020fe200078c10ff */
[----:B------:R3:W-:Y:S01]  /*ed30*/  @P4 STG.E desc[UR22][R8.64], R47 ;  /* 0x0000002f08004986 */ /* 0x0007e2000c101916 */
[----:B--2---:R-:W-:Y:S01]  /*ed40*/  ISETP.LT.AND P4, PT, R10, UR5, !P0 ;  /* 0x000000050a007c0c */ /* 0x004fe2000c781270 */
[----:B------:R-:W-:Y:S01]  /*ed50*/  IMAD R11, R133, 0x2, R3 ;  /* 0x00000002850b7824 */ /* 0x000fe200078e0203 */
[----:B------:R-:W-:Y:S01]  /*ed60*/  LEA.HI.X.SX32 R5, R13, R2, 0x2, P6 ;  /* 0x000000020d057211 */ /* 0x000fe200030f16ff */
[----:B------:R-:W2:Y:S01]  /*ed70*/  LDCU UR5, c[0x0][0x39c] ;  /* 0x00007380ff0577ac */ /* 0x000ea20008000800 */
[----:B------:R-:W-:-:S02]  /*ed80*/  LEA R6, P6, R3, R0, 0x2 ;  /* 0x0000000003067211 */ /* 0x000fc400078c10ff */
[----:B------:R-:W-:Y:S01]  /*ed90*/  LOP3.LUT R10, R132, 0xb0, RZ, 0xfc, !PT ;  /* 0x000000b0840a7812 */ /* 0x000fe200078efcff */
[----:B------:R-:W-:Y:S01]  /*eda0*/  @P3 STG.E desc[UR22][R4.64], R52 ;  /* 0x0000003404003986 */ /* 0x000fe2000c101916 */
[----:B------:R-:W-:Y:S01]  /*edb0*/  LEA.HI.X.SX32 R7, R3, R2, 0x2, P6 ;  /* 0x0000000203077211 */ /* 0x000fe200030f16ff */
[----:B------:R-:W-:Y:S01]  /*edc0*/  IMAD R3, R133, 0x2, R11 ;  /* 0x0000000285037824 */ /* 0x000fe200078e020b */
[----:B-1----:R-:W-:Y:S01]  /*edd0*/  ISETP.LT.AND P3, PT, R10, UR4, !P0 ;  /* 0x000000040a007c0c */ /* 0x002fe2000c761270 */
[----:B------:R-:W1:Y:S01]  /*ede0*/  LDCU UR4, c[0x0][0x39c] ;  /* 0x00007380ff0477ac */ /* 0x000e620008000800 */
[C---:B---3--:R-:W-:Y:S01]  /*edf0*/  LEA R8, P6, R11.reuse, R0, 0x2 ;  /* 0x000000000b087211 */ /* 0x048fe200078c10ff */
[----:B------:R3:W-:Y:S01]  /*ee00*/  @P2 STG.E desc[UR22][R6.64], R53 ;  /* 0x0000003506002986 */ /* 0x0007e2000c101916 */
[----:B----4-:R-:W-:Y:S01]  /*ee10*/  ISETP.LT.AND P2, PT, R12, UR6, !P0 ;  /* 0x000000060c007c0c */ /* 0x010fe2000c741270 */
[----:B------:R-:W4:Y:S01]  /*ee20*/  LDCU UR6, c[0x0][0x39c] ;  /* 0x00007380ff0677ac */ /* 0x000f220008000800 */
[----:B------:R-:W-:-:S02]  /*ee30*/  LEA.HI.X.SX32 R9, R11, R2, 0x2, P6 ;  /* 0x000000020b097211 */ /* 0x000fc400030f16ff */
[C---:B------:R-:W-:Y:S02]  /*ee40*/  LEA R10, P6, R3.reuse, R0, 0x2 ;  /* 0x00000000030a7211 */ /* 0x040fe400078c10ff */
[----:B------:R-:W-:Y:S01]  /*ee50*/  LOP3.LUT R12, R132, 0xb4, RZ, 0xfc, !PT ;  /* 0x000000b4840c7812 */ /* 0x000fe200078efcff */
[----:B------:R-:W-:Y:S01]  /*ee60*/  @P5 STG.E desc[UR22][R8.64], R54 ;  /* 0x0000003608005986 */ /* 0x000fe2000c101916 */
[----:B------:R-:W-:Y:S01]  /*ee70*/  LEA.HI.X.SX32 R11, R3, R2, 0x2, P6 ;  /* 0x00000002030b7211 */ /* 0x000fe200030f16ff */
[C---:B------:R-:W-:Y:S01]  /*ee80*/  IMAD R3, R133.reuse, 0x2, R3 ;  /* 0x0000000285037824 */ /* 0x040fe200078e0203 */
[----:B--2---:R-:W-:Y:S01]  /*ee90*/  ISETP.LT.AND P5, PT, R12, UR5, !P0 ;  /* 0x000000050c007c0c */ /* 0x004fe2000c7a1270 */
[----:B------:R-:W2:Y:S01]  /*eea0*/  LDCU UR5, c[0x0][0x39c] ;  /* 0x00007380ff0577ac */ /* 0x000ea20008000800 */
[----:B---3--:R-:W-:Y:S01]  /*eeb0*/  LOP3.LUT R7, R132, 0xb6, RZ, 0xfc, !PT ;  /* 0x000000b684077812 */ /* 0x008fe200078efcff */
[----:B------:R-:W-:Y:S01]  /*eec0*/  IMAD R13, R133, 0x2, R3 ;  /* 0x00000002850d7824 */ /* 0x000fe200078e0203 */
[----:B------:R3:W-:Y:S01]  /*eed0*/  @P4 STG.E desc[UR22][R10.64], R55 ;  /* 0x000000370a004986 */ /* 0x0007e2000c101916 */
[----:B------:R-:W-:-:S02]  /*eee0*/  LEA R4, P4, R3, R0, 0x2 ;  /* 0x0000000003047211 */ /* 0x000fc400078810ff */
[C---:B------:R-:W-:Y:S02]  /*eef0*/  LOP3.LUT R12, R132.reuse, 0xc4, RZ, 0xfc, !PT ;  /* 0x000000c4840c7812 */ /* 0x040fe400078efcff */
[----:B------:R-:W-:Y:S02]  /*ef00*/  LEA R6, P6, R13, R0, 0x2 ;  /* 0x000000000d067211 */ /* 0x000fe400078c10ff */
[-C--:B------:R-:W-:Y:S02]  /*ef10*/  LEA.HI.X.SX32 R5, R3, R2.reuse, 0x2, P4 ;  /* 0x0000000203057211 */ /* 0x080fe400020f16ff */
[----:B-1----:R-:W-:Y:S01]  /*ef20*/  ISETP.LT.AND P4, PT, R7, UR4, !P0 ;  /* 0x0000000407007c0c */ /* 0x002fe2000c781270 */
[----:B------:R-:W1:Y:S01]  /*ef30*/  LDCU UR4, c[0x0][0x39c] ;  /* 0x00007380ff0477ac */ /* 0x000e620008000800 */
[----:B------:R-:W-:Y:S01]  /*ef40*/  LEA.HI.X.SX32 R7, R13, R2, 0x2, P6 ;  /* 0x000000020d077211 */ /* 0x000fe200030f16ff */
[----:B------:R-:W-:Y:S01]  /*ef50*/  IMAD R13, R133, 0x2, R13 ;  /* 0x00000002850d7824 */ /* 0x000fe200078e020d */
[----:B------:R5:W-:Y:S01]  /*ef60*/  @P3 STG.E desc[UR22][R4.64], R60 ;  /* 0x0000003c04003986 */ /* 0x000be2000c101916 */
[----:B------:R-:W-:-:S02]  /*ef70*/  LOP3.LUT R3, R132, 0xb8, RZ, 0xfc, !PT ;  /* 0x000000b884037812 */ /* 0x000fc400078efcff */
[----:B---3--:R-:W-:Y:S01]  /*ef80*/  LOP3.LUT R10, R132, 0xba, RZ, 0xfc, !PT ;  /* 0x000000ba840a7812 */ /* 0x008fe200078efcff */
[----:B------:R3:W-:Y:S01]  /*ef90*/  @P2 STG.E desc[UR22][R6.64], R61 ;  /* 0x0000003d06002986 */ /* 0x0007e2000c101916 */
[----:B------:R-:W-:Y:S02]  /*efa0*/  LEA R8, P2, R13, R0, 0x2 ;  /* 0x000000000d087211 */ /* 0x000fe400078410ff */
[----:B----4-:R-:W-:Y:S01]  /*efb0*/  ISETP.LT.AND P3, PT, R3, UR6, !P0 ;  /* 0x0000000603007c0c */ /* 0x010fe2000c761270 */
[----:B------:R-:W4:Y:S01]  /*efc0*/  LDCU UR6, c[0x0][0x39c] ;  /* 0x00007380ff0677ac */ /* 0x000f220008000800 */
[----:B------:R-:W-:Y:S01]  /*efd0*/  IMAD R3, R133, 0x2, R13 ;  /* 0x0000000285037824 */ /* 0x000fe200078e020d */
[----:B------:R-:W-:Y:S02]  /*efe0*/  LEA.HI.X.SX32 R9, R13, R2, 0x2, P2 ;  /* 0x000000020d097211 */ /* 0x000fe400010f16ff */
[----:B--2---:R-:W-:Y:S01]  /*eff0*/  ISETP.LT.AND P2, PT, R10, UR5, !P0 ;  /* 0x000000050a007c0c */ /* 0x004fe2000c741270 */
[----:B------:R-:W2:Y:S01]  /*f000*/  LDCU UR5, c[0x0][0x39c] ;  /* 0x00007380ff0577ac */ /* 0x000ea20008000800 */
[----:B-----5:R-:W-:Y:S01]  /*f010*/  LOP3.LUT R5, R132, 0xbc, RZ, 0xfc, !PT ;  /* 0x000000bc84057812 */ /* 0x020fe200078efcff */
[----:B------:R5:W-:Y:S01]  /*f020*/  @P5 STG.E desc[UR22][R8.64], R62 ;  /* 0x0000003e08005986 */ /* 0x000be2000c101916 */
[----:B------:R-:W-:Y:S01]  /*f030*/  LEA R4, P6, R3, R0, 0x2 ;  /* 0x0000000003047211 */ /* 0x000fe200078c10ff */
[----:B---3--:R-:W-:Y:S01]  /*f040*/  IMAD R7, R133, 0x2, R3 ;  /* 0x0000000285077824 */ /* 0x008fe200078e0203 */
        /* <DEDUP_REMOVED lines=11> */
[----:B----4-:R-:W-:Y:S01]  /*f100*/  ISETP.LT.AND P4, PT, R11, UR6, !P0 ;  /* 0x000000060b007c0c */ /* 0x010fe2000c781270 */
[----:B------:R-:W4:Y:S01]  /*f110*/  LDCU UR6, c[0x0][0x39c] ;  /* 0x00007380ff0677ac */ /* 0x000f220008000800 */
[----:B------:R-:W-:Y:S01]  /*f120*/  LEA.HI.X.SX32 R11, R3, R2, 0x2, P6 ;  /* 0x00000002030b7211 */ /* 0x000fe200030f16ff */
[C---:B------:R-:W-:Y:S01]  /*f130*/  IMAD R3, R133.reuse, 0x2, R3 ;  /* 0x0000000285037824 */ /* 0x040fe200078e0203 */
[----:B--2---:R-:W-:Y:S01]  /*f140*/  ISETP.LT.AND P3, PT, R8, UR5, !P0 ;  /* 0x0000000508007c0c */ /* 0x004fe2000c761270 */
[----:B------:R-:W2:Y:S01]  /*f150*/  LDCU UR5, c[0x0][0x39c] ;  /* 0x00007380ff0577ac */ /* 0x000ea20008000800 */
[----:B------:R-:W-:Y:S01]  /*f160*/  LOP3.LUT R8, R132, 0xc2, RZ, 0xfc, !PT ;  /* 0x000000c284087812 */ /* 0x000fe200078efcff */
[----:B------:R-:W-:Y:S01]  /*f170*/  IMAD R9, R133, 0x2, R3 ;  /* 0x0000000285097824 */ /* 0x000fe200078e0203 */
[C---:B---3--:R-:W-:Y:S01]  /*f180*/  LEA R4, P6, R3.reuse, R0, 0x2 ;  /* 0x0000000003047211 */ /* 0x048fe200078c10ff */
[----:B------:R3:W-:Y:S01]  /*f190*/  @P2 STG.E desc[UR22][R10.64], R69 ;  /* 0x000000450a002986 */ /* 0x0007e2000c101916 */
[----:B-1----:R-:W-:Y:S01]  /*f1a0*/  ISETP.LT.AND P2, PT, R8, UR4, !P0 ;  /* 0x0000000408007c0c */ /* 0x002fe2000c741270 */
[----:B------:R-:W1:Y:S01]  /*f1b0*/  LDCU UR4, c[0x0][0x39c] ;  /* 0x00007380ff0477ac */ /* 0x000e620008000800 */
[----:B------:R-:W-:Y:S01]  /*f1c0*/  LEA.HI.X.SX32 R5, R3, R2, 0x2, P6 ;  /* 0x0000000203057211 */ /* 0x000fe200030f16ff */
[----:B------:R-:W-:Y:S01]  /*f1d0*/  IMAD R3, R133, 0x2, R9 ;  /* 0x0000000285037824 */ /* 0x000fe200078e0209 */
[----:B-----5:R-:W-:-:S03]  /*f1e0*/  LEA R6, P6, R9, R0, 0x2 ;  /* 0x0000000009067211 */ /* 0x020fc600078c10ff */
[----:B------:R5:W-:Y:S01]  /*f1f0*/  @P5 STG.E desc[UR22][R4.64], R70 ;  /* 0x0000004604005986 */ /* 0x000be2000c101916 */
[----:B------:R-:W-:Y:S02]  /*f200*/  LEA.HI.X.SX32 R7, R9, R2, 0x2, P6 ;  /* 0x0000000209077211 */ /* 0x000fe400030f16ff */
[C---:B------:R-:W-:Y:S02]  /*f210*/  LEA R8, P6, R3.reuse, R0, 0x2 ;  /* 0x0000000003087211 */ /* 0x040fe400078c10ff */
[----:B---3--:R-:W-:Y:S01]  /*f220*/  LOP3.LUT R10, R132, 0xc6, RZ, 0xfc, !PT ;  /* 0x000000c6840a7812 */ /* 0x008fe200078efcff */
[----:B------:R3:W-:Y:S01]  /*f230*/  @P4 STG.E desc[UR22][R6.64], R71 ;  /* 0x0000004706004986 */ /* 0x0007e2000c101916 */
[----:B--2---:R-:W-:Y:S01]  /*f240*/  ISETP.LT.AND P5, PT, R12, UR5, !P0 ;  /* 0x000000050c007c0c */ /* 0x004fe2000c7a1270 */
[----:B------:R-:W2:Y:S01]  /*f250*/  LDCU UR5, c[0x0][0x39c] ;  /* 0x00007380ff0577ac */ /* 0x000ea20008000800 */
[----:B------:R-:W-:Y:S01]  /*f260*/  LEA.HI.X.SX32 R9, R3, R2, 0x2, P6 ;  /* 0x0000000203097211 */ /* 0x000fe200030f16ff */
[C---:B------:R-:W-:Y:S01]  /*f270*/  IMAD R3, R133.reuse, 0x2, R3 ;  /* 0x0000000285037824 */ /* 0x040fe200078e0203 */
[----:B----4-:R-:W-:Y:S01]  /*f280*/  ISETP.LT.AND P4, PT, R10, UR6, !P0 ;  /* 0x000000060a007c0c */ /* 0x010fe2000c781270 */
[----:B------:R-:W4:Y:S01]  /*f290*/  LDCU UR6, c[0x0][0x39c] ;  /* 0x00007380ff0677ac */ /* 0x000f220008000800 */
        /* <DEDUP_REMOVED lines=8> */
[----:B---3--:R-:W-:-:S02]  /*f320*/  LEA R6, P6, R11, R0, 0x2 ;  /* 0x000000000b067211 */ /* 0x008fc400078c10ff */
[----:B------:R-:W-:Y:S01]  /*f330*/  LOP3.LUT R10, R132, 0xca, RZ, 0xfc, !PT ;  /* 0x000000ca840a7812 */ /* 0x000fe200078efcff */
[----:B------:R-:W-:Y:S01]  /*f340*/  IMAD R13, R133, 0x2, R3 ;  /* 0x00000002850d7824 */ /* 0x000fe200078e0203 */
[----:B------:R-:W-:Y:S01]  /*f350*/  LEA.HI.X.SX32 R7, R11, R2, 0x2, P6 ;  /* 0x000000020b077211 */ /* 0x000fe200030f16ff */
[----:B------:R-:W-:Y:S01]  /*f360*/  @P2 STG.E desc[UR22][R4.64], R77 ;  /* 0x0000004d04002986 */ /* 0x000fe2000c101916 */
[----:B--2---:R-:W-:Y:S01]  /*f370*/  ISETP.LT.AND P2, PT, R10, UR5, !P0 ;  /* 0x000000050a007c0c */ /* 0x004fe2000c741270 */
[----:B------:R-:W2:Y:S01]  /*f380*/  LDCU UR5, c[0x0][0x39c] ;  /* 0x00007380ff0577ac */ /* 0x000ea20008000800 */
[C---:B-----5:R-:W-:Y:S01]  /*f390*/  LEA R8, P6, R3.reuse, R0, 0x2 ;  /* 0x0000000003087211 */ /* 0x060fe200078c10ff */
[----:B------:R3:W-:Y:S01]  /*f3a0*/  @P5 STG.E desc[UR22][R6.64], R78 ;  /* 0x0000004e06005986 */ /* 0x0007e2000c101916 */
[----:B------:R-:W-:Y:S02]  /*f3b0*/  LOP3.LUT R11, R132, 0xcc, RZ, 0xfc, !PT ;  /* 0x000000cc840b7812 */ /* 0x000fe400078efcff */
[----:B------:R-:W-:-:S02]  /*f3c0*/  LEA.HI.X.SX32 R9, R3, R2, 0x2, P6 ;  /* 0x0000000203097211 */ /* 0x000fc400030f16ff */
[----:B------:R-:W-:Y:S02]  /*f3d0*/  LEA R10, P6, R13, R0, 0x2 ;  /* 0x000000000d0a7211 */ /* 0x000fe400078c10ff */
[----:B----4-:R-:W-:Y:S01]  /*f3e0*/  ISETP.LT.AND P5, PT, R11, UR6, !P0 ;  /* 0x000000060b007c0c */ /* 0x010fe2000c7a1270 */
        /* <DEDUP_REMOVED lines=101> */
[----:B------:R-:W-:-:S03]  /*fa40*/  LEA R4, P2, R3, R0, 0x2 ;  /* 0x0000000003047211 */ /* 0x000fc600078410ff */
[----:B------:R-:W-:Y:S02]  /*fa50*/  LEA R6, P6, R13, R0, 0x2 ;  /* 0x000000000d067211 */ /* 0x000fe400078c10ff */
[-C--:B------:R-:W-:Y:S02]  /*fa60*/  LEA.HI.X.SX32 R5, R3, R2.reuse, 0x2, P2 ;  /* 0x0000000203057211 */ /* 0x080fe400010f16ff */
[----:B-1----:R-:W-:Y:S01]  /*fa70*/  ISETP.LT.AND P2, PT, R7, UR4, !P0 ;  /* 0x0000000407007c0c */ /* 0x002fe2000c741270 */
[----:B------:R-:W1:Y:S01]  /*fa80*/  LDCU UR4, c[0x0][0x39c] ;  /* 0x00007380ff0477ac */ /* 0x000e620008000800 */
[----:B------:R-:W-:Y:S01]  /*fa90*/  LEA.HI.X.SX32 R7, R13, R2, 0x2, P6 ;  /* 0x000000020d077211 */ /* 0x000fe200030f16ff */
[----:B------:R-:W-:Y:S01]  /*faa0*/  IMAD R13, R133, 0x2, R13 ;  /* 0x00000002850d7824 */ /* 0x000fe200078e020d */
[C---:B------:R-:W-:Y:S01]  /*fab0*/  LOP3.LUT R3, R132.reuse, 0xec, RZ, 0xfc, !PT ;  /* 0x000000ec84037812 */ /* 0x040fe200078efcff */
[----:B------:R5:W-:Y:S01]  /*fac0*/  @P5 STG.E desc[UR22][R4.64], R110 ;  /* 0x0000006e04005986 */ /* 0x000be2000c101916 */
[----:B---3--:R-:W-:-:S02]  /*fad0*/  LOP3.LUT R10, R132, 0xee, RZ, 0xfc, !PT ;  /* 0x000000ee840a7812 */ /* 0x008fc400078efcff */
[----:B----4-:R-:W-:Y:S01]  /*fae0*/  ISETP.LT.AND P5, PT, R3, UR6, !P0 ;  /* 0x0000000603007c0c */ /* 0x010fe2000c7a1270 */
[----:B------:R3:W-:Y:S01]  /*faf0*/  @P4 STG.E desc[UR22][R6.64], R111 ;  /* 0x0000006f06004986 */ /* 0x0007e2000c101916 */
[----:B------:R-:W-:Y:S01]  /*fb00*/  LEA R8, P4, R13, R0, 0x2 ;  /* 0x000000000d087211 */ /* 0x000fe200078810ff */
[----:B------:R-:W4:Y:S01]  /*fb10*/  LDCU UR6, c[0x0][0x39c] ;  /* 0x00007380ff0677ac */ /* 0x000f220008000800 */
[----:B------:R-:W-:Y:S02]  /*fb20*/  IMAD R3, R133, 0x2, R13 ;  /* 0x0000000285037824 */ /* 0x000fe400078e020d */
        /* <DEDUP_REMOVED lines=12> */
[----:B------:R-:W-:Y:S01]  /*fbf0*/  LOP3.LUT R10, R132, 0xf2, RZ, 0xfc, !PT ;  /* 0x000000f2840a7812 */ /* 0x000fe200078efcff */
[----:B------:R3:W-:Y:S01]  /*fc00*/  @P2 STG.E desc[UR22][R4.64], R117 ;  /* 0x0000007504002986 */ /* 0x0007e2000c101916 */
[----:B------:R-:W-:Y:S02]  /*fc10*/  LEA.HI.X.SX32 R7, R7, R2, 0x2, P6 ;  /* 0x0000000207077211 */ /* 0x000fe400030f16ff */
[----:B----4-:R-:W-:Y:S02]  /*fc20*/  ISETP.LT.AND P2, PT, R10, UR6, !P0 ;  /* 0x000000060a007c0c */ /* 0x010fe4000c741270 */
[----:B------:R-:W-:Y:S01]  /*fc30*/  LOP3.LUT R10, R132, 0xf4, RZ, 0xfc, !PT ;  /* 0x000000f4840a7812 */ /* 0x000fe200078efcff */
[----:B------:R4:W-:Y:S01]  /*fc40*/  @P5 STG.E desc[UR22][R6.64], R118 ;  /* 0x0000007606005986 */ /* 0x0009e2000c101916 */
[C---:B-----5:R-:W-:Y:S02]  /*fc50*/  LEA R8, P6, R3.reuse, R0, 0x2 ;  /* 0x0000000003087211 */ /* 0x060fe400078c10ff */
[----:B--2---:R-:W-:Y:S01]  /*fc60*/  ISETP.LT.AND P5, PT, R10, UR5, !P0 ;  /* 0x000000050a007c0c */ /* 0x004fe2000c7a1270 */
[----:B------:R-:W2:Y:S01]  /*fc70*/  LDCU UR5, c[0x0][0x39c] ;  /* 0x00007380ff0577ac */ /* 0x000ea20008000800 */
[----:B------:R-:W-:Y:S01]  /*fc80*/  LEA.HI.X.SX32 R9, R3, R2, 0x2, P6 ;  /* 0x0000000203097211 */ /* 0x000fe200030f16ff */
[----:B------:R-:W-:Y:S01]  /*fc90*/  IMAD R3, R133, 0x2, R3 ;  /* 0x0000000285037824 */ /* 0x000fe200078e0203 */
[----:B------:R-:W-:-:S03]  /*fca0*/  LOP3.LUT R10, R132, 0xf6, RZ, 0xfc, !PT ;  /* 0x000000f6840a7812 */ /* 0x000fc600078efcff */
[----:B------:R-:W-:Y:S01]  /*fcb0*/  IMAD R11, R133, 0x2, R3 ;  /* 0x00000002850b7824 */ /* 0x000fe200078e0203 */
[C---:B---3--:R-:W-:Y:S01]  /*fcc0*/  LEA R4, P6, R3.reuse, R0, 0x2 ;  /* 0x0000000003047211 */ /* 0x048fe200078c10ff */
[----:B------:R3:W-:Y:S01]  /*fcd0*/  @P4 STG.E desc[UR22][R8.64], R119 ;  /* 0x0000007708004986 */ /* 0x0007e2000c101916 */
[----:B-1----:R-:W-:Y:S01]  /*fce0*/  ISETP.LT.AND P4, PT, R10, UR4, !P0 ;  /* 0x000000040a007c0c */ /* 0x002fe2000c781270 */
[----:B------:R-:W1:Y:S01]  /*fcf0*/  LDCU UR4, c[0x0][0x39c] ;  /* 0x00007380ff0477ac */ /* 0x000e620008000800 */
[----:B------:R-:W-:Y:S01]  /*fd00*/  LEA.HI.X.SX32 R5, R3, R2, 0x2, P6 ;  /* 0x0000000203057211 */ /* 0x000fe200030f16ff */
[----:B------:R-:W-:Y:S01]  /*fd10*/  IMAD R3, R133, 0x2, R11 ;  /* 0x0000000285037824 */ /* 0x000fe200078e020b */
[----:B------:R-:W-:Y:S02]  /*fd20*/  LOP3.LUT R10, R132, 0xf8, RZ, 0xfc, !PT ;  /* 0x000000f8840a7812 */ /* 0x000fe400078efcff */
[----:B----4-:R-:W-:Y:S01]  /*fd30*/  LEA R6, P6, R11, R0, 0x2 ;  /* 0x000000000b067211 */ /* 0x010fe200078c10ff */
[C---:B------:R-:W-:Y:S01]  /*fd40*/  IMAD R13, R133.reuse, 0x2, R3 ;  /* 0x00000002850d7824 */ /* 0x040fe200078e0203 */
[----:B------:R4:W-:Y:S01]  /*fd50*/  @P3 STG.E desc[UR22][R4.64], R128 ;  /* 0x0000008004003986 */ /* 0x0009e2000c101916 */
[----:B--2---:R-:W-:Y:S01]  /*fd60*/  ISETP.LT.AND P3, PT, R10, UR5, !P0 ;  /* 0x000000050a007c0c */ /* 0x004fe2000c761270 */
[----:B------:R-:W2:Y:S01]  /*fd70*/  LDCU UR5, c[0x0][0x39c] ;  /* 0x00007380ff0577ac */ /* 0x000ea20008000800 */
[----:B------:R-:W-:Y:S01]  /*fd80*/  IMAD R15, R133, 0x2, R13 ;  /* 0x00000002850f7824 */ /* 0x000fe200078e020d */
[----:B------:R-:W-:-:S02]  /*fd90*/  LEA.HI.X.SX32 R7, R11, R2, 0x2, P6 ;  /* 0x000000020b077211 */ /* 0x000fc400030f16ff */
[-C--:B------:R-:W-:Y:S01]  /*fda0*/  LEA R10, P6, R13, R0.reuse, 0x2 ;  /* 0x000000000d0a7211 */ /* 0x080fe200078c10ff */
[----:B------:R-:W-:Y:S01]  /*fdb0*/  IMAD R17, R133, 0x2, R15 ;  /* 0x0000000285117824 */ /* 0x000fe200078e020f */
[----:B------:R-:W-:Y:S01]  /*fdc0*/  LOP3.LUT R132, R132, 0xfc, RZ, 0xfc, !PT ;  /* 0x000000fc84847812 */ /* 0x000fe200078efcff */
[----:B------:R5:W-:Y:S01]  /*fdd0*/  @P2 STG.E desc[UR22][R6.64], R129 ;  /* 0x0000008106002986 */ /* 0x000be2000c101916 */
[----:B---3--:R-:W-:Y:S01]  /*fde0*/  LEA R8, P2, R3, R0, 0x2 ;  /* 0x0000000003087211 */ /* 0x008fe200078410ff */
[----:B------:R-:W-:Y:S01]  /*fdf0*/  IMAD R19, R133, 0x2, R17 ;  /* 0x0000000285137824 */ /* 0x000fe200078e0211 */
[-C--:B------:R-:W-:Y:S02]  /*fe00*/  LEA.HI.X.SX32 R11, R13, R2.reuse, 0x2, P6 ;  /* 0x000000020d0b7211 */ /* 0x080fe400030f16ff */
[----:B------:R-:W-:Y:S01]  /*fe10*/  LEA.HI.X.SX32 R9, R3, R2, 0x2, P2 ;  /* 0x0000000203097211 */ /* 0x000fe200010f16ff */
[----:B------:R-:W-:Y:S01]  /*fe20*/  IMAD R133, R133, 0x2, R19 ;  /* 0x0000000285857824 */ /* 0x000fe200078e0213 */
[----:B----4-:R-:W-:-:S02]  /*fe30*/  LEA R4, P6, R15, R0, 0x2 ;  /* 0x000000000f047211 */ /* 0x010fc400078c10ff */
[----:B------:R-:W-:Y:S01]  /*fe40*/  LEA R12, P2, R17, R0, 0x2 ;  /* 0x00000000110c7211 */ /* 0x000fe200078410ff */
[----:B------:R3:W-:Y:S01]  /*fe50*/  @P5 STG.E desc[UR22][R8.64], R130 ;  /* 0x0000008208005986 */ /* 0x0007e2000c101916 */
[-C--:B------:R-:W-:Y:S02]  /*fe60*/  LEA.HI.X.SX32 R5, R15, R2.reuse, 0x2, P6 ;  /* 0x000000020f057211 */ /* 0x080fe400030f16ff */
[----:B------:R-:W-:Y:S01]  /*fe70*/  LEA.HI.X.SX32 R13, R17, R2, 0x2, P2 ;  /* 0x00000002110d7211 */ /* 0x000fe200010f16ff */
[----:B------:R3:W-:Y:S01]  /*fe80*/  @P4 STG.E desc[UR22][R10.64], R131 ;  /* 0x000000830a004986 */ /* 0x0007e2000c101916 */
[----:B------:R-:W-:Y:S02]  /*fe90*/  LEA R14, P6, R133, R0, 0x2 ;  /* 0x00000000850e7211 */ /* 0x000fe400078c10ff */
[----:B-1----:R-:W-:Y:S01]  /*fea0*/  ISETP.LT.AND P2, PT, R16, UR4, !P0 ;  /* 0x0000000410007c0c */ /* 0x002fe2000c741270 */
[----:B------:R3:W-:Y:S01]  /*feb0*/  @P3 STG.E desc[UR22][R4.64], R192 ;  /* 0x000000c004003986 */ /* 0x0007e2000c101916 */
[----:B--2---:R-:W-:-:S02]  /*fec0*/  ISETP.LT.AND P0, PT, R132, UR5, !P0 ;  /* 0x0000000584007c0c */ /* 0x004fc4000c701270 */
[----:B------:R-:W-:Y:S02]  /*fed0*/  LEA.HI.X.SX32 R15, R133, R2, 0x2, P6 ;  /* 0x00000002850f7211 */ /* 0x000fe400030f16ff */
[----:B-----5:R-:W-:-:S04]  /*fee0*/  LEA R6, P6, R19, R0, 0x2 ;  /* 0x0000000013067211 */ /* 0x020fc800078c10ff */
[----:B------:R-:W-:-:S03]  /*fef0*/  LEA.HI.X.SX32 R7, R19, R2, 0x2, P6 ;  /* 0x0000000213077211 */ /* 0x000fc600030f16ff */
[----:B------:R3:W-:Y:S04]  /*ff00*/  @P2 STG.E desc[UR22][R12.64], R193 ;  /* 0x000000c10c002986 */ /* 0x0007e8000c101916 */
[----:B------:R3:W-:Y:S04]  /*ff10*/  @P0 STG.E desc[UR22][R6.64], R194 ;  /* 0x000000c206000986 */ /* 0x0007e8000c101916 */
[----:B------:R3:W-:Y:S01]  /*ff20*/  @P1 STG.E desc[UR22][R14.64], R195 ;  /* 0x000000c30e001986 */ /* 0x0007e2000c101916 */
[----:B------:R-:W-:Y:S06]  /*ff30*/  BAR.SYNC.DEFER_BLOCKING 0x0 ;  /* 0x0000000000007b1d */ /* 0x000fec0000010000 */
[----:B------:R-:W-:Y:S05]  /*ff40*/  BRA.U UP0, `(.L_x_13) ;  /* 0x0000000100a07547 */ /* 0x000fea000b800000 */
[----:B------:R-:W1:Y:S01]  /*ff50*/  S2UR UR5, SR_CgaCtaId ;  /* 0x00000000000579c3 */ /* 0x000e620000008800 */
[----:B------:R-:W-:Y:S01]  /*ff60*/  NOP ;  /* 0x0000000000007918 */ /* 0x000fe20000000000 */
[----:B------:R-:W-:Y:S01]  /*ff70*/  UMOV UR4, 0x50 ;  /* 0x0000005000047882 */ /* 0x000fe20000000000 */
[----:B------:R-:W-:Y:S02]  /*ff80*/  IMAD.U32 R0, RZ, RZ, UR30 ;  /* 0x0000001eff007e24 */ /* 0x000fe4000f8e00ff */
[----:B------:R-:W-:Y:S02]  /*ff90*/  IMAD.MOV.U32 R3, RZ, RZ, 0xff ;  /* 0x000000ffff037424 */ /* 0x000fe400078e00ff */
[----:B---3--:R-:W-:Y:S01]  /*ffa0*/  IMAD.MOV.U32 R7, RZ, RZ, 0x1 ;  /* 0x00000001ff077424 */ /* 0x008fe200078e00ff */
[----:B------:R-:W-:-:S04]  /*ffb0*/  LOP3.LUT R0, R0, 0xffff, RZ, 0xc0, !PT ;  /* 0x0000ffff00007812 */ /* 0x000fc800078ec0ff */
[----:B------:R-:W-:-:S05]  /*ffc0*/  SHF.R.U32.HI R0, RZ, 0x5, R0 ;  /* 0x00000005ff007819 */ /* 0x000fca0000011600 */
[----:B------:R-:W-:Y:S01]  /*ffd0*/  VIADD R2, R0, 0x10 ;  /* 0x0000001000027836 */ /* 0x000fe20000000000 */
[----:B------:R-:W-:Y:S01]  /*ffe0*/  SHF.L.U32 R0, R3, R0, RZ ;  /* 0x0000000003007219 */ /* 0x000fe200000006ff */
[----:B-1----:R-:W-:-:S03]  /*fff0*/  ULEA UR6, UR5, UR4, 0x18 ;  /* 0x0000000405067291 */ /* 0x002fc6000f8ec0ff */
[----:B------:R-:W-:-:S04]  /*10000*/  SHF.L.U32 R3, R7, R2, RZ ;  /* 0x0000000207037219 */ /* 0x000fc800000006ff */
[----:B------:R-:W-:Y:S02]  /*10010*/  LOP3.LUT R0, R3, R0, RZ, 0xfc, !PT ;  /* 0x0000000003007212 */ /* 0x000fe400078efcff */
[----:B------:R-:W1:Y:S02]  /*10020*/  LDS R5, [UR6] ;  /* 0x00000006ff057984 */ /* 0x000e640008000800 */
[C---:B------:R-:W-:Y:S02]  /*10030*/  LOP3.LUT R2, R0.reuse, 0xffff, RZ, 0xc0, !PT ;  /* 0x0000ffff00027812 */ /* 0x040fe400078ec0ff */
[----:B-1----:R-:W-:-:S04]  /*10040*/  LOP3.LUT R3, R0, 0xffff, R5, 0x80, !PT ;  /* 0x0000ffff00037812 */ /* 0x002fc800078e8005 */
[----:B------:R-:W-:-:S13]  /*10050*/  ISETP.NE.AND P0, PT, R3, R2, PT ;  /* 0x000000020300720c */ /* 0x000fda0003f05270 */
[----:B------:R-:W-:Y:S05]  /*10060*/  @P0 BRA `(.L_x_14) ;  /* 0x0000000000500947 */ /* 0x000fea0003800000 */
[----:B------:R-:W-:Y:S02]  /*10070*/  SHF.R.U32.HI R5, RZ, 0x10, R5 ;  /* 0x00000010ff057819 */ /* 0x000fe40000011605 */
[----:B------:R-:W-:-:S04]  /*10080*/  SHF.R.U32.HI R2, RZ, 0x10, R0 ;  /* 0x00000010ff027819 */ /* 0x000fc80000011600 */
[----:B------:R-:W-:-:S04]  /*10090*/  LOP3.LUT R5, R5, R2, RZ, 0xc0, !PT ;  /* 0x0000000205057212 */ /* 0x000fc800078ec0ff */
[----:B------:R-:W-:-:S13]  /*100a0*/  ISETP.NE.AND P0, PT, R5, R2, PT ;  /* 0x000000020500720c */ /* 0x000fda0003f05270 */
[----:B------:R-:W-:Y:S05]  /*100b0*/  @P0 BRA `(.L_x_15) ;  /* 0x0000000000300947 */ /* 0x000fea0003800000 */
[----:B------:R-:W-:Y:S01]  /*100c0*/  R2UR UR4, R0 ;  /* 0x00000000000472ca */ /* 0x000fe200000e0000 */
[----:B------:R-:W-:Y:S01]  /*100d0*/  VOTEU.ANY UR5, UPT, PT ;  /* 0x0000000000057886 */ /* 0x000fe200038e0100 */
[----:B------:R-:W1:Y:S01]  /*100e0*/  S2R R0, SR_LANEID ;  /* 0x0000000000007919 */ /* 0x000e620000000000 */
[----:B------:R-:W-:-:S10]  /*100f0*/  UFLO.U32 UR5, UR5 ;  /* 0x00000005000572bd */ /* 0x000fd400080e0000 */
[----:B------:R-:W-:-:S06]  /*10100*/  ULOP3.LUT UR4, URZ, UR4, URZ, 0x33, !UPT ;  /* 0x00000004ff047292 */ /* 0x000fcc000f8e33ff */
[----:B------:R-:W-:-:S04]  /*10110*/  IMAD.U32 R2, RZ, RZ, UR4 ;  /* 0x00000004ff027e24 */ /* 0x000fc8000f8e00ff */
[----:B------:R-:W2:Y:S02]  /*10120*/  REDUX UR7, R2 ;  /* 0x00000000020773c4 */ /* 0x000ea40000000000 */
[----:B------:R4:W-:Y:S01]  /*10130*/  UTCATOMSWS.AND URZ, UR4 ;  /* 0x0000000400ff79e3 */ /* 0x0009e20008000000 */
[----:B-1----:R-:W-:Y:S01]  /*10140*/  ISETP.EQ.U32.AND P0, PT, R0, UR5, PT ;  /* 0x0000000500007c0c */ /* 0x002fe2000bf02070 */
[----:B--2---:R-:W-:-:S12]  /*10150*/  IMAD.U32 R0, RZ, RZ, UR7 ;  /* 0x00000007ff007e24 */ /* 0x004fd8000f8e00ff */
[----:B------:R4:W-:Y:S01]  /*10160*/  @P0 ATOMS.AND RZ, [UR6], R0 ;  /* 0x00000000ffff098c */ /* 0x0009e2000a800006 */
[----:B------:R-:W-:Y:S05]  /*10170*/  BRA `(.L_x_13) ;  /* 0x0000000000147947 */ /* 0x000fea0003800000 */
.L_x_15:
[----:B------:R-:W-:-:S07]  /*10180*/  MOV R2, 0x101a0 ;  /* 0x000101a000027802 */ /* 0x000fce0000000f00 */
[----:B------:R-:W-:Y:S05]  /*10190*/  CALL.REL.NOINC `($__internal_0_$__cuda_sm10x_tcgen05_guardrail_trap_col_being_dealloced_not_returned_by_alloc) ;  /* 0x00000000002c7944 */ /* 0x000fea0003c00000 */
[----:B------:R-:W-:Y:S05]  /*101a0*/  BRA `(.L_x_13) ;  /* 0x0000000000087947 */ /* 0x000fea0003800000 */
.L_x_14:
[----:B------:R-:W-:-:S07]  /*101b0*/  MOV R2, 0x101d0 ;  /* 0x000101d000027802 */ /* 0x000fce0000000f00 */
[----:B------:R-:W-:Y:S05]  /*101c0*/  CALL.REL.NOINC `($__internal_2_$__cuda_sm10x_tcgen05_guardrail_trap_unallocated_columns_being_dealloced) ;  /* 0x0000000000387944 */ /* 0x000fea0003c00000 */
.L_x_13:
[----:B------:R-:W-:Y:S01]  /*101d0*/  NOP ;  /* 0x0000000000007918 */ /* 0x000fe20000000000 */
[----:B----4-:R-:W-:Y:S05]  /*101e0*/  EXIT ;  /* 0x000000000000794d */ /* 0x010fea0003800000 */
.L_x_9:
[----:B------:R-:W1:Y:S02]  /*101f0*/  SYNCS.PHASECHK.TRANS64.TRYWAIT P0, [UR21], R122 ;  /* 0x0000007aff0075a7 */ /* 0x000e640008001115 */
[----:B-1----:R-:W-:Y:S05]  /*10200*/  @!P0 BRA `(.L_x_9) ;  /* 0xfffffffc00f88947 */ /* 0x002fea000383ffff */
[----:B------:R-:W-:Y:S05]  /*10210*/  BRA `(.L_x_16) ;  /* 0xffffff9c008c7947 */ /* 0x000fea000383ffff */
.L_x_12:
[----:B------:R-:W1:Y:S02]  /*10220*/  SYNCS.PHASECHK.TRANS64.TRYWAIT P6, [UR12], R5 ;  /* 0x00000005ff0075a7 */ /* 0x000e6400080c110c */
[----:B-1----:R-:W-:Y:S05]  /*10230*/  @!P6 BRA `(.L_x_12) ;  /* 0xfffffffc00f8e947 */ /* 0x002fea000383ffff */
[----:B------:R-:W-:Y:S05]  /*10240*/  BRA `(.L_x_11) ;  /* 0xffffffb8002c7947 */ /* 0x000fea000383ffff */
        .weak           $__internal_0_$__cuda_sm10x_tcgen05_guardrail_trap_col_being_dealloced_not_returned_by_alloc
        .type           $__internal_0_$__cuda_sm10x_tcgen05_guardrail_trap_col_being_dealloced_not_returned_by_alloc,@function
        .size           $__internal_0_$__cuda_sm10x_tcgen05_guardrail_trap_col_being_dealloced_not_returned_by_alloc,($__internal_1_$__cuda_sm10x_tcgen05_guardrail_trap_phase_invalid_during_alloc - $__internal_0_$__cuda_sm10x_tcgen05_guardrail_trap_col_being_dealloced_not_returned_by_alloc)
$__internal_0_$__cuda_sm10x_tcgen05_guardrail_trap_col_being_dealloced_not_returned_by_alloc:
[----:B------:R-:W-:Y:S05]  /*10250*/  BPT.TRAP 0x1 ;  /* 0x000000040000795c */ /* 0x000fea0000300000 */
[----:B------:R-:W-:-:S04]  /*10260*/  IMAD.MOV.U32 R3, RZ, RZ, 0x0 ;  /* 0x00000000ff037424 */ /* 0x000fc800078e00ff */
[----:B------:R-:W-:Y:S05]  /*10270*/  RET.REL.NODEC R2 `(matmul_kernel) ;  /* 0xfffffefc02607950 */ /* 0x000fea0003c3ffff */
        .weak           $__internal_1_$__cuda_sm10x_tcgen05_guardrail_trap_phase_invalid_during_alloc
        .type           $__internal_1_$__cuda_sm10x_tcgen05_guardrail_trap_phase_invalid_during_alloc,@function
        .size           $__internal_1_$__cuda_sm10x_tcgen05_guardrail_trap_phase_invalid_during_alloc,($__internal_2_$__cuda_sm10x_tcgen05_guardrail_trap_unallocated_columns_being_dealloced - $__internal_1_$__cuda_sm10x_tcgen05_guardrail_trap_phase_invalid_during_alloc)
$__internal_1_$__cuda_sm10x_tcgen05_guardrail_trap_phase_invalid_during_alloc:
[----:B------:R-:W-:Y:S05]  /*10280*/  BPT.TRAP 0x1 ;  /* 0x000000040000795c */ /* 0x000fea0000300000 */
[----:B------:R-:W-:-:S04]  /*10290*/  IMAD.MOV.U32 R3, RZ, RZ, 0x0 ;  /* 0x00000000ff037424 */ /* 0x000fc800078e00ff */
[----:B------:R-:W-:Y:S05]  /*102a0*/  RET.REL.NODEC R2 `(matmul_kernel) ;  /* 0xfffffefc02547950 */ /* 0x000fea0003c3ffff */
        .weak           $__internal_2_$__cuda_sm10x_tcgen05_guardrail_trap_unallocated_columns_being_dealloced
        .type           $__internal_2_$__cuda_sm10x_tcgen05_guardrail_trap_unallocated_columns_being_dealloced,@function
        .size           $__internal_2_$__cuda_sm10x_tcgen05_guardrail_trap_unallocated_columns_being_dealloced,(.L_x_20 - $__internal_2_$__cuda_sm10x_tcgen05_guardrail_trap_unallocated_columns_being_dealloced)
$__internal_2_$__cuda_sm10x_tcgen05_guardrail_trap_unallocated_columns_being_dealloced:
[----:B------:R-:W-:Y:S05]  /*102b0*/  BPT.TRAP 0x1 ;  /* 0x000000040000795c */ /* 0x000fea0000300000 */
[----:B------:R-:W-:-:S04]  /*102c0*/  IMAD.MOV.U32 R3, RZ, RZ, 0x0 ;  /* 0x00000000ff037424 */ /* 0x000fc800078e00ff */
[----:B------:R-:W-:Y:S05]  /*102d0*/  RET.REL.NODEC R2 `(matmul_kernel) ;  /* 0xfffffefc02487950 */ /* 0x000fea0003c3ffff */
.L_x_17:
[----:B------:R-:W-:-:S00]  /*102e0*/  BRA `(.L_x_17) ;  /* 0xfffffffc00fc7947 */ /* 0x000fc0000383ffff */
[----:B------:R-:W-:-:S00]  /*102f0*/  NOP ;  /* 0x0000000000007918 */ /* 0x000fc00000000000 */
        /* <DEDUP_REMOVED lines=8> */
.L_x_20:


//--------------------- .nv.shared.matmul_kernel  --------------------------
	.section	.nv.shared.matmul_kernel,"aw",@nobits
	.sectionflags	@""
	.align	16
	.zero		1024


//--------------------- .nv.shared.reserved.0     --------------------------
	.section	.nv.shared.reserved.0,"aw",@nobits
	.align	8
	.weak		__nv_reservedSMEM_offset_0_alias
	.size		__nv_reservedSMEM_offset_0_alias, 0, 64
	.other		__nv_reservedSMEM_offset_0_alias,@"STO_CUDA_RESERVED_SHARED STV_DEFAULT"
__nv_reservedSMEM_offset_0_alias:
	.zero		0
.nv.shared.reserved.0:
	.zero		64
	.weak		__nv_reservedSMEM_allocation_phase
	.type		__nv_reservedSMEM_allocation_phase,@object
	.size		__nv_reservedSMEM_allocation_phase,(.L_0 - __nv_reservedSMEM_allocation_phase)
__nv_reservedSMEM_allocation_phase:
	.zero		1
.L_0:
	.zero		7
	.weak		__nv_reservedSMEM_devtool_atexit_pc
	.type		__nv_reservedSMEM_devtool_atexit_pc,@object
	.size		__nv_reservedSMEM_devtool_atexit_pc,(__nv_reservedSMEM_allocation_mask - __nv_reservedSMEM_devtool_atexit_pc)
__nv_reservedSMEM_devtool_atexit_pc:
	.zero		8
	.weak		__nv_reservedSMEM_allocation_mask
	.type		__nv_reservedSMEM_allocation_mask,@object
	.size		__nv_reservedSMEM_allocation_mask,(.L_2 - __nv_reservedSMEM_allocation_mask)
__nv_reservedSMEM_allocation_mask:
	.zero		4
.L_2:


//--------------------- .nv.constant0.matmul_kernel --------------------------
	.section	.nv.constant0.matmul_kernel,"a",@progbits
	.sectionflags	@""
	.align	4
.nv.constant0.matmul_kernel:
	.zero		976


//--------------------- SYMBOLS --------------------------

	.type		.nv.reservedSmem.offset0,@object
	.size		.nv.reservedSmem.offset0,0x4
	.type		.nv.reservedSmem.cap,@object
	.size		.nv.reservedSmem.cap,0x4
